	.target	sm_100a

	.elftype	@"ET_EXEC"


//--------------------- .note.nv.tkinfo           --------------------------
	.section	.note.nv.tkinfo,"",@"SHT_NOTE"
	.sectionflags	@"SHF_NOTE_NV_TKINFO"
	.tkinfo
        /*0018*/ 	.word	0x00000002
        /*0030*/ 	.string	""
        /*0030*/ 	.string	"ptxas"
        /*0030*/ 	.string	"Cuda compilation tools, release 13.0, V13.0.88"
        /*0030*/ 	.string	"Build cuda_13.0.r13.0/compiler.36424714_0"
        /*0030*/ 	.string	"-arch sm_100a -m 64 "



//--------------------- .note.nv.cuinfo           --------------------------
	.section	.note.nv.cuinfo,"",@"SHT_NOTE"
	.sectionflags	@"SHF_NOTE_NV_CUINFO"
        /*0018*/ 	.short	0x0002
        /*001a*/ 	.short	0x0064
        /*001c*/ 	.short	0x0082
	.zero		2


//--------------------- .nv.info                  --------------------------
	.section	.nv.info,"",@"SHT_CUDA_INFO"
	.align	4


	//----- nvinfo : EIATTR_REGCOUNT
	.align		4
        /*0000*/ 	.byte	0x04, 0x2f
        /*0002*/ 	.short	(.L_19 - .L_18)
	.align		4
.L_18:
        /*0004*/ 	.word	index@(_ZN7cutlass13device_kernelINS_4gemm6kernel13GemmUniversalIN4cute5tupleIJiiiiEEENS1_10collective13CollectiveMmaINS1_35MainloopSm100TmaUmmaWarpSpecializedILi8ELi2ELi4ENS5_IJNS4_1CILi2EEENSA_ILi1EEESC_EEEEENS5_IJNSA_ILi128EEENSA_ILi256EEENSA_ILi64EEEEEENS_6half_tENS5_IJlSC_lEEESJ_SK_NS4_8TiledMMAINS4_8MMA_AtomIJNS4_26SM100_MMA_F16BF16_2x1SM_SSISJ_SJ_fLi128ELi256ELNS4_4UMMA5MajorE0ELSP_0ELNSO_7ScaleInE0ELSQ_0EEEEEENS4_6LayoutINS5_IJSC_SC_SC_EEENS5_IJNSA_ILi0EEESV_SV_EEEEENS5_IJNS4_10UnderscoreESY_SY_EEEEENS4_18SM100_TMA_2SM_LOADENS4_14ComposedLayoutINS4_7SwizzleILi3ELi4ELi3EEENS4_18smem_ptr_flag_bitsILi16EEENST_INS5_IJNSA_ILi8EEESH_EEENS5_IJSH_SC_EEEEEEEvNS4_8identityES11_S1B_vS1C_EENS_8epilogue10collective18CollectiveEpilogueINS1E_23Sm100TmaWarpSpecializedILi4ELi2ELi32ELb1ELb0EEEJNS5_IJSH_SG_SH_EEENS5_IJNST_ISH_SC_EENST_INS5_IJNSA_ILi32EEESB_EEENS5_IJSC_SF_EEEEEEEESJ_SK_SJ_SK_NS1E_6fusion15FusionCallbacksIS1I_NS1Q_23LinCombPerRowBiasEltActINS1E_6thread4ReLuESJ_fSJ_SJ_fLi8ELNS_15FloatRoundStyleE2EEES1J_S1P_JEEENS4_5SM1004TMEM4LOAD26SM100_TMEM_LOAD_32dp32b32xENS4_13SM90_TMA_LOADENS12_INS13_ILi2ELi4ELi3EEES16_NST_INS5_IJS17_S1L_EEENS5_IJS1L_SC_EEEEEEENS4_39AutoVectorizingCopyWithAssumedAlignmentILi128EEENS4_14SM90_TMA_STOREES27_S29_S29_EEEvvEEEEvNT_6ParamsE)
        /*0008*/ 	.word	0x0000007b


	//----- nvinfo : EIATTR_FRAME_SIZE
	.align		4
.L_19:
        /*000c*/ 	.byte	0x04, 0x11
        /*000e*/ 	.short	(.L_21 - .L_20)
	.align		4
.L_20:
        /*0010*/ 	.word	index@($__internal_2_$__cuda_sm10x_tcgen05_guardrail_trap_unallocated_columns_being_dealloced)
        /*0014*/ 	.word	0x00000000


	//----- nvinfo : EIATTR_FRAME_SIZE
	.align		4
.L_21:
        /*0018*/ 	.byte	0x04, 0x11
        /*001a*/ 	.short	(.L_23 - .L_22)
	.align		4
.L_22:
        /*001c*/ 	.word	index@($__internal_1_$__cuda_sm10x_tcgen05_guardrail_trap_phase_invalid_during_alloc)
        /*0020*/ 	.word	0x00000000


	//----- nvinfo : EIATTR_FRAME_SIZE
	.align		4
.L_23:
        /*0024*/ 	.byte	0x04, 0x11
        /*0026*/ 	.short	(.L_25 - .L_24)
	.align		4
.L_24:
        /*0028*/ 	.word	index@($__internal_0_$__cuda_sm10x_tcgen05_guardrail_trap_col_being_dealloced_not_returned_by_alloc)
        /*002c*/ 	.word	0x00000000


	//----- nvinfo : EIATTR_FRAME_SIZE
	.align		4
.L_25:
        /*0030*/ 	.byte	0x04, 0x11
        /*0032*/ 	.short	(.L_27 - .L_26)
	.align		4
.L_26:
        /*0034*/ 	.word	index@(_ZN7cutlass13device_kernelINS_4gemm6kernel13GemmUniversalIN4cute5tupleIJiiiiEEENS1_10collective13CollectiveMmaINS1_35MainloopSm100TmaUmmaWarpSpecializedILi8ELi2ELi4ENS5_IJNS4_1CILi2EEENSA_ILi1EEESC_EEEEENS5_IJNSA_ILi128EEENSA_ILi256EEENSA_ILi64EEEEEENS_6half_tENS5_IJlSC_lEEESJ_SK_NS4_8TiledMMAINS4_8MMA_AtomIJNS4_26SM100_MMA_F16BF16_2x1SM_SSISJ_SJ_fLi128ELi256ELNS4_4UMMA5MajorE0ELSP_0ELNSO_7ScaleInE0ELSQ_0EEEEEENS4_6LayoutINS5_IJSC_SC_SC_EEENS5_IJNSA_ILi0EEESV_SV_EEEEENS5_IJNS4_10UnderscoreESY_SY_EEEEENS4_18SM100_TMA_2SM_LOADENS4_14ComposedLayoutINS4_7SwizzleILi3ELi4ELi3EEENS4_18smem_ptr_flag_bitsILi16EEENST_INS5_IJNSA_ILi8EEESH_EEENS5_IJSH_SC_EEEEEEEvNS4_8identityES11_S1B_vS1C_EENS_8epilogue10collective18CollectiveEpilogueINS1E_23Sm100TmaWarpSpecializedILi4ELi2ELi32ELb1ELb0EEEJNS5_IJSH_SG_SH_EEENS5_IJNST_ISH_SC_EENST_INS5_IJNSA_ILi32EEESB_EEENS5_IJSC_SF_EEEEEEEESJ_SK_SJ_SK_NS1E_6fusion15FusionCallbacksIS1I_NS1Q_23LinCombPerRowBiasEltActINS1E_6thread4ReLuESJ_fSJ_SJ_fLi8ELNS_15FloatRoundStyleE2EEES1J_S1P_JEEENS4_5SM1004TMEM4LOAD26SM100_TMEM_LOAD_32dp32b32xENS4_13SM90_TMA_LOADENS12_INS13_ILi2ELi4ELi3EEES16_NST_INS5_IJS17_S1L_EEENS5_IJS1L_SC_EEEEEEENS4_39AutoVectorizingCopyWithAssumedAlignmentILi128EEENS4_14SM90_TMA_STOREES27_S29_S29_EEEvvEEEEvNT_6ParamsE)
        /*0038*/ 	.word	0x00000000


	//----- nvinfo : EIATTR_MIN_STACK_SIZE
	.align		4
.L_27:
        /*003c*/ 	.byte	0x04, 0x12
        /*003e*/ 	.short	(.L_29 - .L_28)
	.align		4
.L_28:
        /*0040*/ 	.word	index@(_ZN7cutlass13device_kernelINS_4gemm6kernel13GemmUniversalIN4cute5tupleIJiiiiEEENS1_10collective13CollectiveMmaINS1_35MainloopSm100TmaUmmaWarpSpecializedILi8ELi2ELi4ENS5_IJNS4_1CILi2EEENSA_ILi1EEESC_EEEEENS5_IJNSA_ILi128EEENSA_ILi256EEENSA_ILi64EEEEEENS_6half_tENS5_IJlSC_lEEESJ_SK_NS4_8TiledMMAINS4_8MMA_AtomIJNS4_26SM100_MMA_F16BF16_2x1SM_SSISJ_SJ_fLi128ELi256ELNS4_4UMMA5MajorE0ELSP_0ELNSO_7ScaleInE0ELSQ_0EEEEEENS4_6LayoutINS5_IJSC_SC_SC_EEENS5_IJNSA_ILi0EEESV_SV_EEEEENS5_IJNS4_10UnderscoreESY_SY_EEEEENS4_18SM100_TMA_2SM_LOADENS4_14ComposedLayoutINS4_7SwizzleILi3ELi4ELi3EEENS4_18smem_ptr_flag_bitsILi16EEENST_INS5_IJNSA_ILi8EEESH_EEENS5_IJSH_SC_EEEEEEEvNS4_8identityES11_S1B_vS1C_EENS_8epilogue10collective18CollectiveEpilogueINS1E_23Sm100TmaWarpSpecializedILi4ELi2ELi32ELb1ELb0EEEJNS5_IJSH_SG_SH_EEENS5_IJNST_ISH_SC_EENST_INS5_IJNSA_ILi32EEESB_EEENS5_IJSC_SF_EEEEEEEESJ_SK_SJ_SK_NS1E_6fusion15FusionCallbacksIS1I_NS1Q_23LinCombPerRowBiasEltActINS1E_6thread4ReLuESJ_fSJ_SJ_fLi8ELNS_15FloatRoundStyleE2EEES1J_S1P_JEEENS4_5SM1004TMEM4LOAD26SM100_TMEM_LOAD_32dp32b32xENS4_13SM90_TMA_LOADENS12_INS13_ILi2ELi4ELi3EEES16_NST_INS5_IJS17_S1L_EEENS5_IJS1L_SC_EEEEEEENS4_39AutoVectorizingCopyWithAssumedAlignmentILi128EEENS4_14SM90_TMA_STOREES27_S29_S29_EEEvvEEEEvNT_6ParamsE)
        /*0044*/ 	.word	0x00000000
.L_29:


//--------------------- .nv.compat                --------------------------
	.section	.nv.compat,"",@"SHT_CUDA_COMPAT_INFO"
	.align	4
        /*0000*/ 	.byte	0x02, 0x09, 0x01, 0x00, 0x02, 0x02, 0x02, 0x00, 0x02, 0x05, 0x05, 0x00, 0x03, 0x07, 0x01, 0x01
        /*0010*/ 	.byte	0x02, 0x03, 0x01, 0x00, 0x02, 0x06, 0x01, 0x00, 0x04, 0x0b, 0x08, 0x00, 0x09, 0x00, 0x00, 0x00
        /*0020*/ 	.byte	0x00, 0x00, 0x00, 0x00


//--------------------- .nv.info._ZN7cutlass13device_kernelINS_4gemm6kernel13GemmUniversalIN4cute5tupleIJiiiiEEENS1_10collective13CollectiveMmaINS1_35MainloopSm100TmaUmmaWarpSpecializedILi8ELi2ELi4ENS5_IJNS4_1CILi2EEENSA_ILi1EEESC_EEEEENS5_IJNSA_ILi128EEENSA_ILi256EEENSA_ILi64EEEEEENS_6half_tENS5_IJlSC_lEEESJ_SK_NS4_8TiledMMAINS4_8MMA_AtomIJNS4_26SM100_MMA_F16BF16_2x1SM_SSISJ_SJ_fLi128ELi256ELNS4_4UMMA5MajorE0ELSP_0ELNSO_7ScaleInE0ELSQ_0EEEEEENS4_6LayoutINS5_IJSC_SC_SC_EEENS5_IJNSA_ILi0EEESV_SV_EEEEENS5_IJNS4_10UnderscoreESY_SY_EEEEENS4_18SM100_TMA_2SM_LOADENS4_14ComposedLayoutINS4_7SwizzleILi3ELi4ELi3EEENS4_18smem_ptr_flag_bitsILi16EEENST_INS5_IJNSA_ILi8EEESH_EEENS5_IJSH_SC_EEEEEEEvNS4_8identityES11_S1B_vS1C_EENS_8epilogue10collective18CollectiveEpilogueINS1E_23Sm100TmaWarpSpecializedILi4ELi2ELi32ELb1ELb0EEEJNS5_IJSH_SG_SH_EEENS5_IJNST_ISH_SC_EENST_INS5_IJNSA_ILi32EEESB_EEENS5_IJSC_SF_EEEEEEEESJ_SK_SJ_SK_NS1E_6fusion15FusionCallbacksIS1I_NS1Q_23LinCombPerRowBiasEltActINS1E_6thread4ReLuESJ_fSJ_SJ_fLi8ELNS_15FloatRoundStyleE2EEES1J_S1P_JEEENS4_5SM1004TMEM4LOAD26SM100_TMEM_LOAD_32dp32b32xENS4_13SM90_TMA_LOADENS12_INS13_ILi2ELi4ELi3EEES16_NST_INS5_IJS17_S1L_EEENS5_IJS1L_SC_EEEEEEENS4_39AutoVectorizingCopyWithAssumedAlignmentILi128EEENS4_14SM90_TMA_STOREES27_S29_S29_EEEvvEEEEvNT_6ParamsE --------------------------
	.section	.nv.info._ZN7cutlass13device_kernelINS_4gemm6kernel13GemmUniversalIN4cute5tupleIJiiiiEEENS1_10collective13CollectiveMmaINS1_35MainloopSm100TmaUmmaWarpSpecializedILi8ELi2ELi4ENS5_IJNS4_1CILi2EEENSA_ILi1EEESC_EEEEENS5_IJNSA_ILi128EEENSA_ILi256EEENSA_ILi64EEEEEENS_6half_tENS5_IJlSC_lEEESJ_SK_NS4_8TiledMMAINS4_8MMA_AtomIJNS4_26SM100_MMA_F16BF16_2x1SM_SSISJ_SJ_fLi128ELi256ELNS4_4UMMA5MajorE0ELSP_0ELNSO_7ScaleInE0ELSQ_0EEEEEENS4_6LayoutINS5_IJSC_SC_SC_EEENS5_IJNSA_ILi0EEESV_SV_EEEEENS5_IJNS4_10UnderscoreESY_SY_EEEEENS4_18SM100_TMA_2SM_LOADENS4_14ComposedLayoutINS4_7SwizzleILi3ELi4ELi3EEENS4_18smem_ptr_flag_bitsILi16EEENST_INS5_IJNSA_ILi8EEESH_EEENS5_IJSH_SC_EEEEEEEvNS4_8identityES11_S1B_vS1C_EENS_8epilogue10collective18CollectiveEpilogueINS1E_23Sm100TmaWarpSpecializedILi4ELi2ELi32ELb1ELb0EEEJNS5_IJSH_SG_SH_EEENS5_IJNST_ISH_SC_EENST_INS5_IJNSA_ILi32EEESB_EEENS5_IJSC_SF_EEEEEEEESJ_SK_SJ_SK_NS1E_6fusion15FusionCallbacksIS1I_NS1Q_23LinCombPerRowBiasEltActINS1E_6thread4ReLuESJ_fSJ_SJ_fLi8ELNS_15FloatRoundStyleE2EEES1J_S1P_JEEENS4_5SM1004TMEM4LOAD26SM100_TMEM_LOAD_32dp32b32xENS4_13SM90_TMA_LOADENS12_INS13_ILi2ELi4ELi3EEES16_NST_INS5_IJS17_S1L_EEENS5_IJS1L_SC_EEEEEEENS4_39AutoVectorizingCopyWithAssumedAlignmentILi128EEENS4_14SM90_TMA_STOREES27_S29_S29_EEEvvEEEEvNT_6ParamsE,"",@"SHT_CUDA_INFO"
	.sectionflags	@""
	.align	4


	//----- nvinfo : EIATTR_CUDA_API_VERSION
	.align		4
        /*0000*/ 	.byte	0x04, 0x37
        /*0002*/ 	.short	(.L_31 - .L_30)
.L_30:
        /*0004*/ 	.word	0x00000082


	//----- nvinfo : EIATTR_KPARAM_INFO
	.align		4
.L_31:
        /*0008*/ 	.byte	0x04, 0x17
        /*000a*/ 	.short	(.L_33 - .L_32)
.L_32:
        /*000c*/ 	.word	0x00000000
        /*0010*/ 	.short	0x0000
        /*0012*/ 	.short	0x0000
        /*0014*/ 	.byte	0x00, 0xf0, 0x01, 0x20


	//----- nvinfo : EIATTR_AT_ENTRY_FRAGMENTS
	.align		4
.L_33:
        /*0018*/ 	.byte	0x04, 0x4f
        /*001a*/ 	.short	(.L_35 - .L_34)


	//   ....[0]....
.L_34:
        /*001c*/ 	.word	0x00000007


	//----- nvinfo : EIATTR_RESERVED_SMEM_USED
	.align		4
.L_35:
        /*0020*/ 	.byte	0x01, 0x41
	.zero		2


	//----- nvinfo : EIATTR_SPARSE_MMA_MASK
	.align		4
        /*0024*/ 	.byte	0x03, 0x50
        /*0026*/ 	.short	0x0000


	//----- nvinfo : EIATTR_TCGEN05_2CTA_USED
	.align		4
        /*0028*/ 	.byte	0x01, 0x52
	.zero		2


	//----- nvinfo : EIATTR_MAXREG_COUNT
	.align		4
        /*002c*/ 	.byte	0x03, 0x1b
        /*002e*/ 	.short	0x00ff


	//----- nvinfo : EIATTR_NUM_BARRIERS
	.align		4
        /*0030*/ 	.byte	0x02, 0x4c
        /*0032*/ 	.byte	0x07
	.zero		1


	//----- nvinfo : EIATTR_EXTERNS
	.align		4
        /*0034*/ 	.byte	0x04, 0x0f
        /*0036*/ 	.short	(.L_37 - .L_36)


	//   ....[0]....
	.align		4
.L_36:
        /*0038*/ 	.word	index@(__assertfail)


	//----- nvinfo : EIATTR_MERCURY_ISA_VERSION
	.align		4
.L_37:
        /*003c*/ 	.byte	0x03, 0x5f
        /*003e*/ 	.short	0x0101


	//----- nvinfo : EIATTR_INT_WARP_WIDE_INSTR_OFFSETS
	.align		4
        /*0040*/ 	.byte	0x04, 0x31
        /*0042*/ 	.short	(.L_39 - .L_38)


	//   ....[0]....
.L_38:
        /*0044*/ 	.word	0x00000d60


	//   ....[1]....
        /*0048*/ 	.word	0x00000e00


	//   ....[2]....
        /*004c*/ 	.word	0x00002150


	//   ....[3]....
        /*0050*/ 	.word	0x00004250


	//   ....[4]....
        /*0054*/ 	.word	0x00004280


	//   ....[5]....
        /*0058*/ 	.word	0x000042d0


	//   ....[6]....
        /*005c*/ 	.word	0x00004bf0


	//   ....[7]....
        /*0060*/ 	.word	0x00004c10


	//   ....[8]....
        /*0064*/ 	.word	0x00004cf0


	//   ....[9]....
        /*0068*/ 	.word	0x00004db0


	//   ....[10]....
        /*006c*/ 	.word	0x00004dd0


	//   ....[11]....
        /*0070*/ 	.word	0x00004eb0


	//   ....[12]....
        /*0074*/ 	.word	0x00004fa0


	//   ....[13]....
        /*0078*/ 	.word	0x00004fc0


	//   ....[14]....
        /*007c*/ 	.word	0x000050c0


	//   ....[15]....
        /*0080*/ 	.word	0x00005270


	//   ....[16]....
        /*0084*/ 	.word	0x00005280


	//   ....[17]....
        /*0088*/ 	.word	0x00005410


	//----- nvinfo : EIATTR_COOP_GROUP_MASK_REGIDS
	.align		4
.L_39:
        /*008c*/ 	.byte	0x04, 0x29
        /*008e*/ 	.short	(.L_41 - .L_40)


	//   ....[0]....
.L_40:
        /*0090*/ 	.word	0xffffffff


	//   ....[1]....
        /*0094*/ 	.word	0xffffffff


	//   ....[2]....
        /*0098*/ 	.word	0xffffffff


	//   ....[3]....
        /*009c*/ 	.word	0xffffffff


	//   ....[4]....
        /*00a0*/ 	.word	0xffffffff


	//   ....[5]....
        /*00a4*/ 	.word	0xffffffff


	//   ....[6]....
        /*00a8*/ 	.word	0xffffffff


	//   ....[7]....
        /*00ac*/ 	.word	0xffffffff


	//   ....[8]....
        /*00b0*/ 	.word	0xffffffff


	//   ....[9]....
        /*00b4*/ 	.word	0xffffffff


	//   ....[10]....
        /*00b8*/ 	.word	0xffffffff


	//   ....[11]....
        /*00bc*/ 	.word	0xffffffff


	//   ....[12]....
        /*00c0*/ 	.word	0xffffffff


	//   ....[13]....
        /*00c4*/ 	.word	0xffffffff


	//----- nvinfo : EIATTR_COOP_GROUP_INSTR_OFFSETS
	.align		4
.L_41:
        /*00c8*/ 	.byte	0x04, 0x28
        /*00ca*/ 	.short	(.L_43 - .L_42)


	//   ....[0]....
.L_42:
        /*00cc*/ 	.word	0x000000c0


	//   ....[1]....
        /*00d0*/ 	.word	0x000004d0


	//   ....[2]....
        /*00d4*/ 	.word	0x000006d0


	//   ....[3]....
        /*00d8*/ 	.word	0x00000860


	//   ....[4]....
        /*00dc*/ 	.word	0x00000950


	//   ....[5]....
        /*00e0*/ 	.word	0x00000ab0


	//   ....[6]....
        /*00e4*/ 	.word	0x00000c40


	//   ....[7]....
        /*00e8*/ 	.word	0x00000e80


	//   ....[8]....
        /*00ec*/ 	.word	0x00002030


	//   ....[9]....
        /*00f0*/ 	.word	0x00003040


	//   ....[10]....
        /*00f4*/ 	.word	0x00003510


	//   ....[11]....
        /*00f8*/ 	.word	0x00003540


	//   ....[12]....
        /*00fc*/ 	.word	0x00004160


	//   ....[13]....
        /*0100*/ 	.word	0x00004370


	//----- nvinfo : EIATTR_VRC_CTA_INIT_COUNT
	.align		4
.L_43:
        /*0104*/ 	.byte	0x02, 0x4a
        /*0106*/ 	.byte	0x80
	.zero		1


	//----- nvinfo : EIATTR_SYSCALL_OFFSETS
	.align		4
        /*0108*/ 	.byte	0x04, 0x46
        /*010a*/ 	.short	(.L_45 - .L_44)


	//   ....[0]....
.L_44:
        /*010c*/ 	.word	0x00005f80


	//   ....[1]....
        /*0110*/ 	.word	0x00006070


	//   ....[2]....
        /*0114*/ 	.word	0x00006990


	//   ....[3]....
        /*0118*/ 	.word	0x00007650


	//   ....[4]....
        /*011c*/ 	.word	0x000082f0


	//   ....[5]....
        /*0120*/ 	.word	0x00008f90


	//----- nvinfo : EIATTR_MBARRIER_INSTR_OFFSETS
	.align		4
.L_45:
        /*0124*/ 	.byte	0x04, 0x39
        /*0126*/ 	.short	(.L_47 - .L_46)


	//   ....[0]....
.L_46:
        /*0128*/ 	.word	0x000005c0
        /*012c*/ 	.word	0x000000ff
        /*0130*/ 	.word	0x00000000
        /*0134*/ 	.short	0x0100
        /*0136*/ 	.byte	0x07
	.zero		1


	//   ....[1]....
        /*0138*/ 	.word	0x000005d0
        /*013c*/ 	.word	0x000000ff
        /*0140*/ 	.word	0x00000040
        /*0144*/ 	.short	0x0100
        /*0146*/ 	.byte	0x07
	.zero		1


	//   ....[2]....
        /*0148*/ 	.word	0x000005e0
        /*014c*/ 	.word	0x000000ff
        /*0150*/ 	.word	0x00000008
        /*0154*/ 	.short	0x0100
        /*0156*/ 	.byte	0x07
	.zero		1


	//   ....[3]....
        /*0158*/ 	.word	0x000005f0
        /*015c*/ 	.word	0x000000ff
        /*0160*/ 	.word	0x00000048
        /*0164*/ 	.short	0x0100
        /*0166*/ 	.byte	0x07
	.zero		1


	//   ....[4]....
        /*0168*/ 	.word	0x00000600
        /*016c*/ 	.word	0x000000ff
        /*0170*/ 	.word	0x00000010
        /*0174*/ 	.short	0x0100
        /*0176*/ 	.byte	0x07
	.zero		1


	//   ....[5]....
        /*0178*/ 	.word	0x00000610
        /*017c*/ 	.word	0x000000ff
        /*0180*/ 	.word	0x00000050
        /*0184*/ 	.short	0x0100
        /*0186*/ 	.byte	0x07
	.zero		1


	//   ....[6]....
        /*0188*/ 	.word	0x00000620
        /*018c*/ 	.word	0x000000ff
        /*0190*/ 	.word	0x00000018
        /*0194*/ 	.short	0x0100
        /*0196*/ 	.byte	0x07
	.zero		1


	//   ....[7]....
        /*0198*/ 	.word	0x00000630
        /*019c*/ 	.word	0x000000ff
        /*01a0*/ 	.word	0x00000058
        /*01a4*/ 	.short	0x0100
        /*01a6*/ 	.byte	0x07
	.zero		1


	//   ....[8]....
        /*01a8*/ 	.word	0x00000640
        /*01ac*/ 	.word	0x000000ff
        /*01b0*/ 	.word	0x00000020
        /*01b4*/ 	.short	0x0100
        /*01b6*/ 	.byte	0x07
	.zero		1


	//   ....[9]....
        /*01b8*/ 	.word	0x00000650
        /*01bc*/ 	.word	0x000000ff
        /*01c0*/ 	.word	0x00000060
        /*01c4*/ 	.short	0x0100
        /*01c6*/ 	.byte	0x07
	.zero		1


	//   ....[10]....
        /*01c8*/ 	.word	0x00000660
        /*01cc*/ 	.word	0x000000ff
        /*01d0*/ 	.word	0x00000028
        /*01d4*/ 	.short	0x0100
        /*01d6*/ 	.byte	0x07
	.zero		1


	//   ....[11]....
        /*01d8*/ 	.word	0x00000670
        /*01dc*/ 	.word	0x000000ff
        /*01e0*/ 	.word	0x00000068
        /*01e4*/ 	.short	0x0100
        /*01e6*/ 	.byte	0x07
	.zero		1


	//   ....[12]....
        /*01e8*/ 	.word	0x00000680
        /*01ec*/ 	.word	0x000000ff
        /*01f0*/ 	.word	0x00000030
        /*01f4*/ 	.short	0x0100
        /*01f6*/ 	.byte	0x07
	.zero		1


	//   ....[13]....
        /*01f8*/ 	.word	0x00000690
        /*01fc*/ 	.word	0x000000ff
        /*0200*/ 	.word	0x00000070
        /*0204*/ 	.short	0x0100
        /*0206*/ 	.byte	0x07
	.zero		1


	//   ....[14]....
        /*0208*/ 	.word	0x000006a0
        /*020c*/ 	.word	0x000000ff
        /*0210*/ 	.word	0x00000038
        /*0214*/ 	.short	0x0100
        /*0216*/ 	.byte	0x07
	.zero		1


	//   ....[15]....
        /*0218*/ 	.word	0x000006b0
        /*021c*/ 	.word	0x000000ff
        /*0220*/ 	.word	0x00000078
        /*0224*/ 	.short	0x0100
        /*0226*/ 	.byte	0x07
	.zero		1


	//   ....[16]....
        /*0228*/ 	.word	0x000007d0
        /*022c*/ 	.word	0x000000ff
        /*0230*/ 	.word	0x00000080
        /*0234*/ 	.short	0x0100
        /*0236*/ 	.byte	0x08
	.zero		1


	//   ....[17]....
        /*0238*/ 	.word	0x000007e0
        /*023c*/ 	.word	0x000000ff
        /*0240*/ 	.word	0x000000a0
        /*0244*/ 	.short	0x0100
        /*0246*/ 	.byte	0x08
	.zero		1


	//   ....[18]....
        /*0248*/ 	.word	0x000007f0
        /*024c*/ 	.word	0x000000ff
        /*0250*/ 	.word	0x00000088
        /*0254*/ 	.short	0x0100
        /*0256*/ 	.byte	0x08
	.zero		1


	//   ....[19]....
        /*0258*/ 	.word	0x00000800
        /*025c*/ 	.word	0x000000ff
        /*0260*/ 	.word	0x000000a8
        /*0264*/ 	.short	0x0100
        /*0266*/ 	.byte	0x08
	.zero		1


	//   ....[20]....
        /*0268*/ 	.word	0x00000810
        /*026c*/ 	.word	0x000000ff
        /*0270*/ 	.word	0x00000090
        /*0274*/ 	.short	0x0100
        /*0276*/ 	.byte	0x08
	.zero		1


	//   ....[21]....
        /*0278*/ 	.word	0x00000820
        /*027c*/ 	.word	0x000000ff
        /*0280*/ 	.word	0x000000b0
        /*0284*/ 	.short	0x0100
        /*0286*/ 	.byte	0x08
	.zero		1


	//   ....[22]....
        /*0288*/ 	.word	0x00000830
        /*028c*/ 	.word	0x000000ff
        /*0290*/ 	.word	0x00000098
        /*0294*/ 	.short	0x0100
        /*0296*/ 	.byte	0x08
	.zero		1


	//   ....[23]....
        /*0298*/ 	.word	0x00000840
        /*029c*/ 	.word	0x000000ff
        /*02a0*/ 	.word	0x000000b8
        /*02a4*/ 	.short	0x0100
        /*02a6*/ 	.byte	0x08
	.zero		1


	//   ....[24]....
        /*02a8*/ 	.word	0x00000920
        /*02ac*/ 	.word	0x000000ff
        /*02b0*/ 	.word	0x000000c0
        /*02b4*/ 	.short	0x0100
        /*02b6*/ 	.byte	0x07
	.zero		1


	//   ....[25]....
        /*02b8*/ 	.word	0x00000930
        /*02bc*/ 	.word	0x000000ff
        /*02c0*/ 	.word	0x000000c8
        /*02c4*/ 	.short	0x0100
        /*02c6*/ 	.byte	0x07
	.zero		1


	//   ....[26]....
        /*02c8*/ 	.word	0x00000a60
        /*02cc*/ 	.word	0x000000ff
        /*02d0*/ 	.word	0x000000d0
        /*02d4*/ 	.short	0x0100
        /*02d6*/ 	.byte	0x07
	.zero		1


	//   ....[27]....
        /*02d8*/ 	.word	0x00000a70
        /*02dc*/ 	.word	0x000000ff
        /*02e0*/ 	.word	0x000000e0
        /*02e4*/ 	.short	0x0100
        /*02e6*/ 	.byte	0x07
	.zero		1


	//   ....[28]....
        /*02e8*/ 	.word	0x00000a80
        /*02ec*/ 	.word	0x000000ff
        /*02f0*/ 	.word	0x000000d8
        /*02f4*/ 	.short	0x0100
        /*02f6*/ 	.byte	0x07
	.zero		1


	//   ....[29]....
        /*02f8*/ 	.word	0x00000a90
        /*02fc*/ 	.word	0x000000ff
        /*0300*/ 	.word	0x000000e8
        /*0304*/ 	.short	0x0100
        /*0306*/ 	.byte	0x07
	.zero		1


	//   ....[30]....
        /*0308*/ 	.word	0x00000bb0
        /*030c*/ 	.word	0x000000ff
        /*0310*/ 	.word	0x000000f0
        /*0314*/ 	.short	0x0100
        /*0316*/ 	.byte	0x08
	.zero		1


	//   ....[31]....
        /*0318*/ 	.word	0x00000bc0
        /*031c*/ 	.word	0x000000ff
        /*0320*/ 	.word	0x00000110
        /*0324*/ 	.short	0x0100
        /*0326*/ 	.byte	0x08
	.zero		1


	//   ....[32]....
        /*0328*/ 	.word	0x00000bd0
        /*032c*/ 	.word	0x000000ff
        /*0330*/ 	.word	0x000000f8
        /*0334*/ 	.short	0x0100
        /*0336*/ 	.byte	0x08
	.zero		1


	//   ....[33]....
        /*0338*/ 	.word	0x00000be0
        /*033c*/ 	.word	0x000000ff
        /*0340*/ 	.word	0x00000118
        /*0344*/ 	.short	0x0100
        /*0346*/ 	.byte	0x08
	.zero		1


	//   ....[34]....
        /*0348*/ 	.word	0x00000bf0
        /*034c*/ 	.word	0x000000ff
        /*0350*/ 	.word	0x00000100
        /*0354*/ 	.short	0x0100
        /*0356*/ 	.byte	0x08
	.zero		1


	//   ....[35]....
        /*0358*/ 	.word	0x00000c00
        /*035c*/ 	.word	0x000000ff
        /*0360*/ 	.word	0x00000120
        /*0364*/ 	.short	0x0100
        /*0366*/ 	.byte	0x08
	.zero		1


	//   ....[36]....
        /*0368*/ 	.word	0x00000c10
        /*036c*/ 	.word	0x000000ff
        /*0370*/ 	.word	0x00000108
        /*0374*/ 	.short	0x0100
        /*0376*/ 	.byte	0x08
	.zero		1


	//   ....[37]....
        /*0378*/ 	.word	0x00000c20
        /*037c*/ 	.word	0x000000ff
        /*0380*/ 	.word	0x00000128
        /*0384*/ 	.short	0x0100
        /*0386*/ 	.byte	0x08
	.zero		1


	//   ....[38]....
        /*0388*/ 	.word	0x00000d10
        /*038c*/ 	.word	0x000000ff
        /*0390*/ 	.word	0x00000130
        /*0394*/ 	.short	0x0100
        /*0396*/ 	.byte	0x07
	.zero		1


	//   ....[39]....
        /*0398*/ 	.word	0x00000d20
        /*039c*/ 	.word	0x000000ff
        /*03a0*/ 	.word	0x00000140
        /*03a4*/ 	.short	0x0100
        /*03a6*/ 	.byte	0x07
	.zero		1


	//   ....[40]....
        /*03a8*/ 	.word	0x00000d30
        /*03ac*/ 	.word	0x000000ff
        /*03b0*/ 	.word	0x00000138
        /*03b4*/ 	.short	0x0100
        /*03b6*/ 	.byte	0x07
	.zero		1


	//   ....[41]....
        /*03b8*/ 	.word	0x00000d40
        /*03bc*/ 	.word	0x000000ff
        /*03c0*/ 	.word	0x00000148
        /*03c4*/ 	.short	0x0100
        /*03c6*/ 	.byte	0x07
	.zero		1


	//   ....[42]....
        /*03c8*/ 	.word	0x00000e30
        /*03cc*/ 	.word	0x000000ff
        /*03d0*/ 	.word	0x00000150
        /*03d4*/ 	.short	0x0100
        /*03d6*/ 	.byte	0x06
	.zero		1


	//   ....[43]....
        /*03d8*/ 	.word	0x00001820
        /*03dc*/ 	.word	0x00000002
        /*03e0*/ 	.word	0x00000140
        /*03e4*/ 	.short	0x010a
        /*03e6*/ 	.byte	0xff
	.zero		1


	//   ....[44]....
        /*03e8*/ 	.word	0x00001850
        /*03ec*/ 	.word	0x00000002
        /*03f0*/ 	.word	0x00000130
        /*03f4*/ 	.short	0x0101
        /*03f6*/ 	.byte	0xff
	.zero		1


	//   ....[45]....
        /*03f8*/ 	.word	0x00001920
        /*03fc*/ 	.word	0x000000ff
        /*0400*/ 	.word	0x00000040
        /*0404*/ 	.short	0x010a
        /*0406*/ 	.byte	0x08
	.zero		1


	//   ....[46]....
        /*0408*/ 	.word	0x00001a20
        /*040c*/ 	.word	0x000000ff
        /*0410*/ 	.word	0x00000040
        /*0414*/ 	.short	0x010a
        /*0416*/ 	.byte	0x31
	.zero		1


	//   ....[47]....
        /*0418*/ 	.word	0x00001bd0
        /*041c*/ 	.word	0x000000ff
        /*0420*/ 	.word	0x00000040
        /*0424*/ 	.short	0x010a
        /*0426*/ 	.byte	0x08
	.zero		1


	//   ....[48]....
        /*0428*/ 	.word	0x00001cf0
        /*042c*/ 	.word	0x000000ff
        /*0430*/ 	.word	0x000000c8
        /*0434*/ 	.short	0x0101
        /*0436*/ 	.byte	0x07
	.zero		1


	//   ....[49]....
        /*0438*/ 	.word	0x00001d00
        /*043c*/ 	.word	0x000000ff
        /*0440*/ 	.word	0x00000040
        /*0444*/ 	.short	0x010a
        /*0446*/ 	.byte	0x08
	.zero		1


	//   ....[50]....
        /*0448*/ 	.word	0x00001d80
        /*044c*/ 	.word	0x000000ff
        /*0450*/ 	.word	0x00000040
        /*0454*/ 	.short	0x010a
        /*0456*/ 	.byte	0x11
	.zero		1


	//   ....[51]....
        /*0458*/ 	.word	0x00001f10
        /*045c*/ 	.word	0x000000ff
        /*0460*/ 	.word	0x00000040
        /*0464*/ 	.short	0x010a
        /*0466*/ 	.byte	0x08
	.zero		1


	//   ....[52]....
        /*0468*/ 	.word	0x00002060
        /*046c*/ 	.word	0x00000002
        /*0470*/ 	.word	0x000000d0
        /*0474*/ 	.short	0x010a
        /*0476*/ 	.byte	0xff
	.zero		1


	//   ....[53]....
        /*0478*/ 	.word	0x00002120
        /*047c*/ 	.word	0x00000002
        /*0480*/ 	.word	0x00000000
        /*0484*/ 	.short	0x0101
        /*0486*/ 	.byte	0xff
	.zero		1


	//   ....[54]....
        /*0488*/ 	.word	0x00002680
        /*048c*/ 	.word	0x000000ff
        /*0490*/ 	.word	0x00000000
        /*0494*/ 	.short	0x010a
        /*0496*/ 	.byte	0x04
	.zero		1


	//   ....[55]....
        /*0498*/ 	.word	0x00002710
        /*049c*/ 	.word	0x000000ff
        /*04a0*/ 	.word	0x00000000
        /*04a4*/ 	.short	0x010a
        /*04a6*/ 	.byte	0x04
	.zero		1


	//   ....[56]....
        /*04a8*/ 	.word	0x000027a0
        /*04ac*/ 	.word	0x000000ff
        /*04b0*/ 	.word	0x00000000
        /*04b4*/ 	.short	0x010a
        /*04b6*/ 	.byte	0x04
	.zero		1


	//   ....[57]....
        /*04b8*/ 	.word	0x00002830
        /*04bc*/ 	.word	0x000000ff
        /*04c0*/ 	.word	0x00000000
        /*04c4*/ 	.short	0x010a
        /*04c6*/ 	.byte	0x04
	.zero		1


	//   ....[58]....
        /*04c8*/ 	.word	0x000028c0
        /*04cc*/ 	.word	0x000000ff
        /*04d0*/ 	.word	0x00000000
        /*04d4*/ 	.short	0x010a
        /*04d6*/ 	.byte	0x04
	.zero		1


	//   ....[59]....
        /*04d8*/ 	.word	0x00002950
        /*04dc*/ 	.word	0x000000ff
        /*04e0*/ 	.word	0x00000000
        /*04e4*/ 	.short	0x010a
        /*04e6*/ 	.byte	0x04
	.zero		1


	//   ....[60]....
        /*04e8*/ 	.word	0x000029e0
        /*04ec*/ 	.word	0x000000ff
        /*04f0*/ 	.word	0x00000000
        /*04f4*/ 	.short	0x010a
        /*04f6*/ 	.byte	0x04
	.zero		1


	//   ....[61]....
        /*04f8*/ 	.word	0x00002a80
        /*04fc*/ 	.word	0x00000000
        /*0500*/ 	.word	0x00000000
        /*0504*/ 	.short	0x010a
        /*0506*/ 	.byte	0xff
	.zero		1


	//   ....[62]....
        /*0508*/ 	.word	0x00002ba0
        /*050c*/ 	.word	0x00000000
        /*0510*/ 	.word	0x00000130
        /*0514*/ 	.short	0x010a
        /*0516*/ 	.byte	0xff
	.zero		1


	//   ....[63]....
        /*0518*/ 	.word	0x00002c10
        /*051c*/ 	.word	0x00000000
        /*0520*/ 	.word	0x00000000
        /*0524*/ 	.short	0x0101
        /*0526*/ 	.byte	0xff
	.zero		1


	//   ....[64]....
        /*0528*/ 	.word	0x00002c30
        /*052c*/ 	.word	0x000000ff
        /*0530*/ 	.word	0x000000e0
        /*0534*/ 	.short	0x010a
        /*0536*/ 	.byte	0x05
	.zero		1


	//   ....[65]....
        /*0538*/ 	.word	0x00002d50
        /*053c*/ 	.word	0x00000000
        /*0540*/ 	.word	0x000000d0
        /*0544*/ 	.short	0x010a
        /*0546*/ 	.byte	0xff
	.zero		1


	//   ....[66]....
        /*0548*/ 	.word	0x00002e50
        /*054c*/ 	.word	0x00000000
        /*0550*/ 	.word	0x00000000
        /*0554*/ 	.short	0x0101
        /*0556*/ 	.byte	0xff
	.zero		1


	//   ....[67]....
        /*0558*/ 	.word	0x00002ee0
        /*055c*/ 	.word	0x000000ff
        /*0560*/ 	.word	0x000000e0
        /*0564*/ 	.short	0x0106
        /*0566*/ 	.byte	0x05
	.zero		1


	//   ....[68]....
        /*0568*/ 	.word	0x00002f00
        /*056c*/ 	.word	0x000000ff
        /*0570*/ 	.word	0x000000e0
        /*0574*/ 	.short	0x010a
        /*0576*/ 	.byte	0x05
	.zero		1


	//   ....[69]....
        /*0578*/ 	.word	0x00002f90
        /*057c*/ 	.word	0x000000ff
        /*0580*/ 	.word	0x000000e0
        /*0584*/ 	.short	0x0106
        /*0586*/ 	.byte	0x04
	.zero		1


	//   ....[70]....
        /*0588*/ 	.word	0x00002fd0
        /*058c*/ 	.word	0x00000000
        /*0590*/ 	.word	0x000000e0
        /*0594*/ 	.short	0x010a
        /*0596*/ 	.byte	0xff
	.zero		1


	//   ....[71]....
        /*0598*/ 	.word	0x00003210
        /*059c*/ 	.word	0x000000ff
        /*05a0*/ 	.word	0x00000008
        /*05a4*/ 	.short	0x010a
        /*05a6*/ 	.byte	0x06
	.zero		1


	//   ....[72]....
        /*05a8*/ 	.word	0x00003230
        /*05ac*/ 	.word	0x000000ff
        /*05b0*/ 	.word	0x00000008
        /*05b4*/ 	.short	0x010a
        /*05b6*/ 	.byte	0x06
	.zero		1


	//   ....[73]....
        /*05b8*/ 	.word	0x000033c0
        /*05bc*/ 	.word	0x000000ff
        /*05c0*/ 	.word	0x00000008
        /*05c4*/ 	.short	0x010a
        /*05c6*/ 	.byte	0x06
	.zero		1


	//   ....[74]....
        /*05c8*/ 	.word	0x000033e0
        /*05cc*/ 	.word	0x000000ff
        /*05d0*/ 	.word	0x00000008
        /*05d4*/ 	.short	0x010a
        /*05d6*/ 	.byte	0x06
	.zero		1


	//   ....[75]....
        /*05d8*/ 	.word	0x000034a0
        /*05dc*/ 	.word	0x000000ff
        /*05e0*/ 	.word	0x00000000
        /*05e4*/ 	.short	0x0101
        /*05e6*/ 	.byte	0x07
	.zero		1


	//   ....[76]....
        /*05e8*/ 	.word	0x000037e0
        /*05ec*/ 	.word	0x00000000
        /*05f0*/ 	.word	0x000000d0
        /*05f4*/ 	.short	0x010a
        /*05f6*/ 	.byte	0xff
	.zero		1


	//   ....[77]....
        /*05f8*/ 	.word	0x000038a0
        /*05fc*/ 	.word	0x00000000
        /*0600*/ 	.word	0x00000000
        /*0604*/ 	.short	0x0101
        /*0606*/ 	.byte	0xff
	.zero		1


	//   ....[78]....
        /*0608*/ 	.word	0x00003960
        /*060c*/ 	.word	0x000000ff
        /*0610*/ 	.word	0x00000000
        /*0614*/ 	.short	0x010a
        /*0616*/ 	.byte	0x08
	.zero		1


	//   ....[79]....
        /*0618*/ 	.word	0x00003970
        /*061c*/ 	.word	0x000000ff
        /*0620*/ 	.word	0x00000110
        /*0624*/ 	.short	0x010a
        /*0626*/ 	.byte	0x09
	.zero		1


	//   ....[80]....
        /*0628*/ 	.word	0x00003a20
        /*062c*/ 	.word	0x000000ff
        /*0630*/ 	.word	0x00000000
        /*0634*/ 	.short	0x010a
        /*0636*/ 	.byte	0x08
	.zero		1


	//   ....[81]....
        /*0638*/ 	.word	0x00003b50
        /*063c*/ 	.word	0x000000ff
        /*0640*/ 	.word	0x00000000
        /*0644*/ 	.short	0x010a
        /*0646*/ 	.byte	0x1e
	.zero		1


	//   ....[82]....
        /*0648*/ 	.word	0x00003e50
        /*064c*/ 	.word	0x000000ff
        /*0650*/ 	.word	0x00000000
        /*0654*/ 	.short	0x010a
        /*0656*/ 	.byte	0x08
	.zero		1


	//   ....[83]....
        /*0658*/ 	.word	0x00003ee0
        /*065c*/ 	.word	0x000000ff
        /*0660*/ 	.word	0x00000000
        /*0664*/ 	.short	0x010a
        /*0666*/ 	.byte	0x08
	.zero		1


	//   ....[84]....
        /*0668*/ 	.word	0x00003f70
        /*066c*/ 	.word	0x000000ff
        /*0670*/ 	.word	0x00000000
        /*0674*/ 	.short	0x010a
        /*0676*/ 	.byte	0x08
	.zero		1


	//   ....[85]....
        /*0678*/ 	.word	0x00004010
        /*067c*/ 	.word	0x00000000
        /*0680*/ 	.word	0x00000000
        /*0684*/ 	.short	0x010a
        /*0686*/ 	.byte	0xff
	.zero		1


	//   ....[86]....
        /*0688*/ 	.word	0x00004050
        /*068c*/ 	.word	0x00000000
        /*0690*/ 	.word	0x00000000
        /*0694*/ 	.short	0x010a
        /*0696*/ 	.byte	0xff
	.zero		1


	//   ....[87]....
        /*0698*/ 	.word	0x000040c0
        /*069c*/ 	.word	0x000000ff
        /*06a0*/ 	.word	0x00000000
        /*06a4*/ 	.short	0x0101
        /*06a6*/ 	.byte	0x05
	.zero		1


	//   ....[88]....
        /*06a8*/ 	.word	0x00004100
        /*06ac*/ 	.word	0x000000ff
        /*06b0*/ 	.word	0x00000150
        /*06b4*/ 	.short	0x010a
        /*06b6*/ 	.byte	0x07
	.zero		1


	//   ....[89]....
        /*06b8*/ 	.word	0x00004150
        /*06bc*/ 	.word	0x000000ff
        /*06c0*/ 	.word	0x00000000
        /*06c4*/ 	.short	0x0101
        /*06c6*/ 	.byte	0x05
	.zero		1


	//   ....[90]....
        /*06c8*/ 	.word	0x000045a0
        /*06cc*/ 	.word	0x00000000
        /*06d0*/ 	.word	0x000000d0
        /*06d4*/ 	.short	0x010a
        /*06d6*/ 	.byte	0xff
	.zero		1


	//   ....[91]....
        /*06d8*/ 	.word	0x00004660
        /*06dc*/ 	.word	0x00000000
        /*06e0*/ 	.word	0x00000000
        /*06e4*/ 	.short	0x0101
        /*06e6*/ 	.byte	0xff
	.zero		1


	//   ....[92]....
        /*06e8*/ 	.word	0x00004980
        /*06ec*/ 	.word	0x000000ff
        /*06f0*/ 	.word	0x000000c8
        /*06f4*/ 	.short	0x010a
        /*06f6*/ 	.byte	0x06
	.zero		1


	//   ....[93]....
        /*06f8*/ 	.word	0x00004b70
        /*06fc*/ 	.word	0x000000ff
        /*0700*/ 	.word	0x000000a0
        /*0704*/ 	.short	0x010a
        /*0706*/ 	.byte	0x06
	.zero		1


	//   ....[94]....
        /*0708*/ 	.word	0x00004d60
        /*070c*/ 	.word	0x000000ff
        /*0710*/ 	.word	0x00000080
        /*0714*/ 	.short	0x010b
        /*0716*/ 	.byte	0x06
	.zero		1


	//   ....[95]....
        /*0718*/ 	.word	0x00004d70
        /*071c*/ 	.word	0x000000ff
        /*0720*/ 	.word	0x00000000
        /*0724*/ 	.short	0x0101
        /*0726*/ 	.byte	0x0e
	.zero		1


	//   ....[96]....
        /*0728*/ 	.word	0x00004d80
        /*072c*/ 	.word	0x000000ff
        /*0730*/ 	.word	0x000000a8
        /*0734*/ 	.short	0x010a
        /*0736*/ 	.byte	0x06
	.zero		1


	//   ....[97]....
        /*0738*/ 	.word	0x00004f40
        /*073c*/ 	.word	0x000000ff
        /*0740*/ 	.word	0x00000088
        /*0744*/ 	.short	0x010b
        /*0746*/ 	.byte	0x06
	.zero		1


	//   ....[98]....
        /*0748*/ 	.word	0x00004f50
        /*074c*/ 	.word	0x000000ff
        /*0750*/ 	.word	0x00000000
        /*0754*/ 	.short	0x0101
        /*0756*/ 	.byte	0x0e
	.zero		1


	//   ....[99]....
        /*0758*/ 	.word	0x00004f60
        /*075c*/ 	.word	0x000000ff
        /*0760*/ 	.word	0x000000b0
        /*0764*/ 	.short	0x010a
        /*0766*/ 	.byte	0x06
	.zero		1


	//   ....[100]....
        /*0768*/ 	.word	0x00005150
        /*076c*/ 	.word	0x000000ff
        /*0770*/ 	.word	0x00000090
        /*0774*/ 	.short	0x010b
        /*0776*/ 	.byte	0x06
	.zero		1


	//   ....[101]....
        /*0778*/ 	.word	0x000051c0
        /*077c*/ 	.word	0x000000ff
        /*0780*/ 	.word	0x00000000
        /*0784*/ 	.short	0x0101
        /*0786*/ 	.byte	0x0e
	.zero		1


	//   ....[102]....
        /*0788*/ 	.word	0x000051d0
        /*078c*/ 	.word	0x000000ff
        /*0790*/ 	.word	0x000000b8
        /*0794*/ 	.short	0x010a
        /*0796*/ 	.byte	0x06
	.zero		1


	//   ....[103]....
        /*0798*/ 	.word	0x00005470
        /*079c*/ 	.word	0x000000ff
        /*07a0*/ 	.word	0x00000098
        /*07a4*/ 	.short	0x010b
        /*07a6*/ 	.byte	0x06
	.zero		1


	//   ....[104]....
        /*07a8*/ 	.word	0x00005490
        /*07ac*/ 	.word	0x000000ff
        /*07b0*/ 	.word	0x00000000
        /*07b4*/ 	.short	0x0101
        /*07b6*/ 	.byte	0x07
	.zero		1


	//   ....[105]....
        /*07b8*/ 	.word	0x000054c0
        /*07bc*/ 	.word	0x000000ff
        /*07c0*/ 	.word	0x000000a0
        /*07c4*/ 	.short	0x010a
        /*07c6*/ 	.byte	0x06
	.zero		1


	//   ....[106]....
        /*07c8*/ 	.word	0x000054e0
        /*07cc*/ 	.word	0x000000ff
        /*07d0*/ 	.word	0x000000a8
        /*07d4*/ 	.short	0x010a
        /*07d6*/ 	.byte	0x06
	.zero		1


	//   ....[107]....
        /*07d8*/ 	.word	0x00005500
        /*07dc*/ 	.word	0x000000ff
        /*07e0*/ 	.word	0x000000b0
        /*07e4*/ 	.short	0x010a
        /*07e6*/ 	.byte	0x06
	.zero		1


	//   ....[108]....
        /*07e8*/ 	.word	0x00005540
        /*07ec*/ 	.word	0x00000000
        /*07f0*/ 	.word	0x000000b8
        /*07f4*/ 	.short	0x010a
        /*07f6*/ 	.byte	0xff
	.zero		1


	//   ....[109]....
        /*07f8*/ 	.word	0x00005940
        /*07fc*/ 	.word	0x00000000
        /*0800*/ 	.word	0x000000d0
        /*0804*/ 	.short	0x010a
        /*0806*/ 	.byte	0xff
	.zero		1


	//   ....[110]....
        /*0808*/ 	.word	0x00005a50
        /*080c*/ 	.word	0x00000000
        /*0810*/ 	.word	0x00000000
        /*0814*/ 	.short	0x0101
        /*0816*/ 	.byte	0xff
	.zero		1


	//   ....[111]....
        /*0818*/ 	.word	0x00006520
        /*081c*/ 	.word	0x000000ff
        /*0820*/ 	.word	0x00000080
        /*0824*/ 	.short	0x010a
        /*0826*/ 	.byte	0x2c
	.zero		1


	//   ....[112]....
        /*0828*/ 	.word	0x00006680
        /*082c*/ 	.word	0x00000078
        /*0830*/ 	.word	0x000000f0
        /*0834*/ 	.short	0x010a
        /*0836*/ 	.byte	0xff
	.zero		1


	//   ....[113]....
        /*0838*/ 	.word	0x00006780
        /*083c*/ 	.word	0x000000ff
        /*0840*/ 	.word	0x00000080
        /*0844*/ 	.short	0x010a
        /*0846*/ 	.byte	0x2c
	.zero		1


	//   ....[114]....
        /*0848*/ 	.word	0x00006870
        /*084c*/ 	.word	0x00000078
        /*0850*/ 	.word	0x000000f0
        /*0854*/ 	.short	0x010a
        /*0856*/ 	.byte	0xff
	.zero		1


	//   ....[115]....
        /*0858*/ 	.word	0x00007380
        /*085c*/ 	.word	0x00000000
        /*0860*/ 	.word	0x00000000
        /*0864*/ 	.short	0x0101
        /*0866*/ 	.byte	0xff
	.zero		1


	//   ....[116]....
        /*0868*/ 	.word	0x00007390
        /*086c*/ 	.word	0x00000003
        /*0870*/ 	.word	0x00000080
        /*0874*/ 	.short	0x010a
        /*0876*/ 	.byte	0xff
	.zero		1


	//   ....[117]....
        /*0878*/ 	.word	0x00007470
        /*087c*/ 	.word	0x00000003
        /*0880*/ 	.word	0x00000080
        /*0884*/ 	.short	0x010a
        /*0886*/ 	.byte	0xff
	.zero		1


	//   ....[118]....
        /*0888*/ 	.word	0x00008020
        /*088c*/ 	.word	0x00000030
        /*0890*/ 	.word	0x00000000
        /*0894*/ 	.short	0x0101
        /*0896*/ 	.byte	0xff
	.zero		1


	//   ....[119]....
        /*0898*/ 	.word	0x00008040
        /*089c*/ 	.word	0x00000000
        /*08a0*/ 	.word	0x00000080
        /*08a4*/ 	.short	0x010a
        /*08a6*/ 	.byte	0xff
	.zero		1


	//   ....[120]....
        /*08a8*/ 	.word	0x00008110
        /*08ac*/ 	.word	0x00000000
        /*08b0*/ 	.word	0x00000080
        /*08b4*/ 	.short	0x010a
        /*08b6*/ 	.byte	0xff
	.zero		1


	//   ....[121]....
        /*08b8*/ 	.word	0x00008cc0
        /*08bc*/ 	.word	0x00000030
        /*08c0*/ 	.word	0x00000000
        /*08c4*/ 	.short	0x0101
        /*08c6*/ 	.byte	0xff
	.zero		1


	//   ....[122]....
        /*08c8*/ 	.word	0x00008ce0
        /*08cc*/ 	.word	0x00000000
        /*08d0*/ 	.word	0x00000080
        /*08d4*/ 	.short	0x010a
        /*08d6*/ 	.byte	0xff
	.zero		1


	//   ....[123]....
        /*08d8*/ 	.word	0x00008db0
        /*08dc*/ 	.word	0x00000000
        /*08e0*/ 	.word	0x00000080
        /*08e4*/ 	.short	0x010a
        /*08e6*/ 	.byte	0xff
	.zero		1


	//   ....[124]....
        /*08e8*/ 	.word	0x00009080
        /*08ec*/ 	.word	0x00000078
        /*08f0*/ 	.word	0x00000000
        /*08f4*/ 	.short	0x0101
        /*08f6*/ 	.byte	0xff
	.zero		1


	//   ....[125]....
        /*08f8*/ 	.word	0x000099b0
        /*08fc*/ 	.word	0x00000000
        /*0900*/ 	.word	0x00000000
        /*0904*/ 	.short	0x0101
        /*0906*/ 	.byte	0xff
	.zero		1


	//   ....[126]....
        /*0908*/ 	.word	0x00009c40
        /*090c*/ 	.word	0x000000ff
        /*0910*/ 	.word	0x00000000
        /*0914*/ 	.short	0x0101
        /*0916*/ 	.byte	0x04
	.zero		1


	//   ....[127]....
        /*0918*/ 	.word	0x00009c60
        /*091c*/ 	.word	0x00000002
        /*0920*/ 	.word	0x00000140
        /*0924*/ 	.short	0x010a
        /*0926*/ 	.byte	0xff
	.zero		1


	//   ....[128]....
        /*0928*/ 	.word	0x00009cc0
        /*092c*/ 	.word	0x00000002
        /*0930*/ 	.word	0x00000040
        /*0934*/ 	.short	0x010a
        /*0936*/ 	.byte	0xff
	.zero		1


	//   ....[129]....
        /*0938*/ 	.word	0x00009d20
        /*093c*/ 	.word	0x00000002
        /*0940*/ 	.word	0x00000040
        /*0944*/ 	.short	0x010a
        /*0946*/ 	.byte	0xff
	.zero		1


	//   ....[130]....
        /*0948*/ 	.word	0x00009d70
        /*094c*/ 	.word	0x00000002
        /*0950*/ 	.word	0x000000d0
        /*0954*/ 	.short	0x010a
        /*0956*/ 	.byte	0xff
	.zero		1


	//   ....[131]....
        /*0958*/ 	.word	0x00009dd0
        /*095c*/ 	.word	0x00000000
        /*0960*/ 	.word	0x00000000
        /*0964*/ 	.short	0x010a
        /*0966*/ 	.byte	0xff
	.zero		1


	//   ....[132]....
        /*0968*/ 	.word	0x00009e30
        /*096c*/ 	.word	0x00000000
        /*0970*/ 	.word	0x00000000
        /*0974*/ 	.short	0x010a
        /*0976*/ 	.byte	0xff
	.zero		1


	//   ....[133]....
        /*0978*/ 	.word	0x00009e90
        /*097c*/ 	.word	0x00000000
        /*0980*/ 	.word	0x00000000
        /*0984*/ 	.short	0x010a
        /*0986*/ 	.byte	0xff
	.zero		1


	//   ....[134]....
        /*0988*/ 	.word	0x00009ef0
        /*098c*/ 	.word	0x00000000
        /*0990*/ 	.word	0x00000000
        /*0994*/ 	.short	0x010a
        /*0996*/ 	.byte	0xff
	.zero		1


	//   ....[135]....
        /*0998*/ 	.word	0x00009f50
        /*099c*/ 	.word	0x00000000
        /*09a0*/ 	.word	0x00000000
        /*09a4*/ 	.short	0x010a
        /*09a6*/ 	.byte	0xff
	.zero		1


	//   ....[136]....
        /*09a8*/ 	.word	0x00009fb0
        /*09ac*/ 	.word	0x00000000
        /*09b0*/ 	.word	0x00000000
        /*09b4*/ 	.short	0x010a
        /*09b6*/ 	.byte	0xff
	.zero		1


	//   ....[137]....
        /*09b8*/ 	.word	0x0000a010
        /*09bc*/ 	.word	0x00000000
        /*09c0*/ 	.word	0x00000000
        /*09c4*/ 	.short	0x010a
        /*09c6*/ 	.byte	0xff
	.zero		1


	//   ....[138]....
        /*09c8*/ 	.word	0x0000a060
        /*09cc*/ 	.word	0x00000000
        /*09d0*/ 	.word	0x00000130
        /*09d4*/ 	.short	0x010a
        /*09d6*/ 	.byte	0xff
	.zero		1


	//   ....[139]....
        /*09d8*/ 	.word	0x0000a0c0
        /*09dc*/ 	.word	0x00000000
        /*09e0*/ 	.word	0x000000e0
        /*09e4*/ 	.short	0x010a
        /*09e6*/ 	.byte	0xff
	.zero		1


	//   ....[140]....
        /*09e8*/ 	.word	0x0000a110
        /*09ec*/ 	.word	0x00000000
        /*09f0*/ 	.word	0x000000d0
        /*09f4*/ 	.short	0x010a
        /*09f6*/ 	.byte	0xff
	.zero		1


	//   ....[141]....
        /*09f8*/ 	.word	0x0000a170
        /*09fc*/ 	.word	0x00000000
        /*0a00*/ 	.word	0x000000e0
        /*0a04*/ 	.short	0x010a
        /*0a06*/ 	.byte	0xff
	.zero		1


	//   ....[142]....
        /*0a08*/ 	.word	0x0000a1d0
        /*0a0c*/ 	.word	0x00000004
        /*0a10*/ 	.word	0x00000008
        /*0a14*/ 	.short	0x010a
        /*0a16*/ 	.byte	0xff
	.zero		1


	//   ....[143]....
        /*0a18*/ 	.word	0x0000a2b0
        /*0a1c*/ 	.word	0x00000002
        /*0a20*/ 	.word	0x00000008
        /*0a24*/ 	.short	0x010a
        /*0a26*/ 	.byte	0xff
	.zero		1


	//   ....[144]....
        /*0a28*/ 	.word	0x0000a300
        /*0a2c*/ 	.word	0x00000000
        /*0a30*/ 	.word	0x000000d0
        /*0a34*/ 	.short	0x010a
        /*0a36*/ 	.byte	0xff
	.zero		1


	//   ....[145]....
        /*0a38*/ 	.word	0x0000a360
        /*0a3c*/ 	.word	0x00000000
        /*0a40*/ 	.word	0x00000110
        /*0a44*/ 	.short	0x010a
        /*0a46*/ 	.byte	0xff
	.zero		1


	//   ....[146]....
        /*0a48*/ 	.word	0x0000a3c0
        /*0a4c*/ 	.word	0x00000000
        /*0a50*/ 	.word	0x00000000
        /*0a54*/ 	.short	0x010a
        /*0a56*/ 	.byte	0xff
	.zero		1


	//   ....[147]....
        /*0a58*/ 	.word	0x0000a420
        /*0a5c*/ 	.word	0x00000000
        /*0a60*/ 	.word	0x00000000
        /*0a64*/ 	.short	0x010a
        /*0a66*/ 	.byte	0xff
	.zero		1


	//   ....[148]....
        /*0a68*/ 	.word	0x0000a480
        /*0a6c*/ 	.word	0x00000000
        /*0a70*/ 	.word	0x00000000
        /*0a74*/ 	.short	0x010a
        /*0a76*/ 	.byte	0xff
	.zero		1


	//   ....[149]....
        /*0a78*/ 	.word	0x0000a4e0
        /*0a7c*/ 	.word	0x00000000
        /*0a80*/ 	.word	0x00000000
        /*0a84*/ 	.short	0x010a
        /*0a86*/ 	.byte	0xff
	.zero		1


	//   ....[150]....
        /*0a88*/ 	.word	0x0000a540
        /*0a8c*/ 	.word	0x00000000
        /*0a90*/ 	.word	0x00000150
        /*0a94*/ 	.short	0x010a
        /*0a96*/ 	.byte	0xff
	.zero		1


	//   ....[151]....
        /*0a98*/ 	.word	0x0000a590
        /*0a9c*/ 	.word	0x00000000
        /*0aa0*/ 	.word	0x000000d0
        /*0aa4*/ 	.short	0x010a
        /*0aa6*/ 	.byte	0xff
	.zero		1


	//   ....[152]....
        /*0aa8*/ 	.word	0x0000a5f0
        /*0aac*/ 	.word	0x00000000
        /*0ab0*/ 	.word	0x000000c8
        /*0ab4*/ 	.short	0x010a
        /*0ab6*/ 	.byte	0xff
	.zero		1


	//   ....[153]....
        /*0ab8*/ 	.word	0x0000a650
        /*0abc*/ 	.word	0x00000000
        /*0ac0*/ 	.word	0x000000a0
        /*0ac4*/ 	.short	0x010a
        /*0ac6*/ 	.byte	0xff
	.zero		1


	//   ....[154]....
        /*0ac8*/ 	.word	0x0000a6b0
        /*0acc*/ 	.word	0x00000000
        /*0ad0*/ 	.word	0x000000a8
        /*0ad4*/ 	.short	0x010a
        /*0ad6*/ 	.byte	0xff
	.zero		1


	//   ....[155]....
        /*0ad8*/ 	.word	0x0000a710
        /*0adc*/ 	.word	0x00000000
        /*0ae0*/ 	.word	0x000000b0
        /*0ae4*/ 	.short	0x010a
        /*0ae6*/ 	.byte	0xff
	.zero		1


	//   ....[156]....
        /*0ae8*/ 	.word	0x0000a770
        /*0aec*/ 	.word	0x00000000
        /*0af0*/ 	.word	0x000000b8
        /*0af4*/ 	.short	0x010a
        /*0af6*/ 	.byte	0xff
	.zero		1


	//   ....[157]....
        /*0af8*/ 	.word	0x0000a7d0
        /*0afc*/ 	.word	0x00000000
        /*0b00*/ 	.word	0x000000a0
        /*0b04*/ 	.short	0x010a
        /*0b06*/ 	.byte	0xff
	.zero		1


	//   ....[158]....
        /*0b08*/ 	.word	0x0000a830
        /*0b0c*/ 	.word	0x00000000
        /*0b10*/ 	.word	0x000000a8
        /*0b14*/ 	.short	0x010a
        /*0b16*/ 	.byte	0xff
	.zero		1


	//   ....[159]....
        /*0b18*/ 	.word	0x0000a890
        /*0b1c*/ 	.word	0x00000000
        /*0b20*/ 	.word	0x000000b0
        /*0b24*/ 	.short	0x010a
        /*0b26*/ 	.byte	0xff
	.zero		1


	//   ....[160]....
        /*0b28*/ 	.word	0x0000a8e0
        /*0b2c*/ 	.word	0x00000000
        /*0b30*/ 	.word	0x000000d0
        /*0b34*/ 	.short	0x010a
        /*0b36*/ 	.byte	0xff
	.zero		1


	//   ....[161]....
        /*0b38*/ 	.word	0x0000a940
        /*0b3c*/ 	.word	0x00000003
        /*0b40*/ 	.word	0x00000080
        /*0b44*/ 	.short	0x010a
        /*0b46*/ 	.byte	0xff
	.zero		1


	//   ....[162]....
        /*0b48*/ 	.word	0x0000a990
        /*0b4c*/ 	.word	0x00000078
        /*0b50*/ 	.word	0x000000f0
        /*0b54*/ 	.short	0x010a
        /*0b56*/ 	.byte	0xff
	.zero		1


	//   ....[163]....
        /*0b58*/ 	.word	0x0000a9e0
        /*0b5c*/ 	.word	0x00000003
        /*0b60*/ 	.word	0x00000080
        /*0b64*/ 	.short	0x010a
        /*0b66*/ 	.byte	0xff
	.zero		1


	//   ....[164]....
        /*0b68*/ 	.word	0x0000aa30
        /*0b6c*/ 	.word	0x00000000
        /*0b70*/ 	.word	0x00000080
        /*0b74*/ 	.short	0x010a
        /*0b76*/ 	.byte	0xff
	.zero		1


	//   ....[165]....
        /*0b78*/ 	.word	0x0000aa80
        /*0b7c*/ 	.word	0x00000000
        /*0b80*/ 	.word	0x00000080
        /*0b84*/ 	.short	0x010a
        /*0b86*/ 	.byte	0xff
	.zero		1


	//----- nvinfo : EIATTR_NUM_MBARRIERS
	.align		4
.L_47:
        /*0b88*/ 	.byte	0x03, 0x38
        /*0b8a*/ 	.short	0x002b


	//----- nvinfo : EIATTR_EXIT_INSTR_OFFSETS
	.align		4
        /*0b8c*/ 	.byte	0x04, 0x1c
        /*0b8e*/ 	.short	(.L_49 - .L_48)


	//   ....[0]....
.L_48:
        /*0b90*/ 	.word	0x00002ab0


	//   ....[1]....
        /*0b94*/ 	.word	0x00002fa0


	//   ....[2]....
        /*0b98*/ 	.word	0x00003000


	//   ....[3]....
        /*0b9c*/ 	.word	0x00004380


	//   ....[4]....
        /*0ba0*/ 	.word	0x00005570


	//   ....[5]....
        /*0ba4*/ 	.word	0x000055b0


	//   ....[6]....
        /*0ba8*/ 	.word	0x00009b40


	//   ....[7]....
        /*0bac*/ 	.word	0x00009bb0


	//   ....[8]....
        /*0bb0*/ 	.word	0x00009be0


	//   ....[9]....
        /*0bb4*/ 	.word	0x00009c50


	//----- nvinfo : EIATTR_MAX_THREADS
	.align		4
.L_49:
        /*0bb8*/ 	.byte	0x04, 0x05
        /*0bba*/ 	.short	(.L_51 - .L_50)
.L_50:
        /*0bbc*/ 	.word	0x00000100
        /*0bc0*/ 	.word	0x00000001
        /*0bc4*/ 	.word	0x00000001


	//----- nvinfo : EIATTR_CRS_STACK_SIZE
	.align		4
.L_51:
        /*0bc8*/ 	.byte	0x04, 0x1e
        /*0bca*/ 	.short	(.L_53 - .L_52)
.L_52:
        /*0bcc*/ 	.word	0x00000000


	//----- nvinfo : EIATTR_CBANK_PARAM_SIZE
	.align		4
.L_53:
        /*0bd0*/ 	.byte	0x03, 0x19
        /*0bd2*/ 	.short	0x0800


	//----- nvinfo : EIATTR_PARAM_CBANK
	.align		4
        /*0bd4*/ 	.byte	0x04, 0x0a
        /*0bd6*/ 	.short	(.L_55 - .L_54)
	.align		4
.L_54:
        /*0bd8*/ 	.word	index@(.nv.constant0._ZN7cutlass13device_kernelINS_4gemm6kernel13GemmUniversalIN4cute5tupleIJiiiiEEENS1_10collective13CollectiveMmaINS1_35MainloopSm100TmaUmmaWarpSpecializedILi8ELi2ELi4ENS5_IJNS4_1CILi2EEENSA_ILi1EEESC_EEEEENS5_IJNSA_ILi128EEENSA_ILi256EEENSA_ILi64EEEEEENS_6half_tENS5_IJlSC_lEEESJ_SK_NS4_8TiledMMAINS4_8MMA_AtomIJNS4_26SM100_MMA_F16BF16_2x1SM_SSISJ_SJ_fLi128ELi256ELNS4_4UMMA5MajorE0ELSP_0ELNSO_7ScaleInE0ELSQ_0EEEEEENS4_6LayoutINS5_IJSC_SC_SC_EEENS5_IJNSA_ILi0EEESV_SV_EEEEENS5_IJNS4_10UnderscoreESY_SY_EEEEENS4_18SM100_TMA_2SM_LOADENS4_14ComposedLayoutINS4_7SwizzleILi3ELi4ELi3EEENS4_18smem_ptr_flag_bitsILi16EEENST_INS5_IJNSA_ILi8EEESH_EEENS5_IJSH_SC_EEEEEEEvNS4_8identityES11_S1B_vS1C_EENS_8epilogue10collective18CollectiveEpilogueINS1E_23Sm100TmaWarpSpecializedILi4ELi2ELi32ELb1ELb0EEEJNS5_IJSH_SG_SH_EEENS5_IJNST_ISH_SC_EENST_INS5_IJNSA_ILi32EEESB_EEENS5_IJSC_SF_EEEEEEEESJ_SK_SJ_SK_NS1E_6fusion15FusionCallbacksIS1I_NS1Q_23LinCombPerRowBiasEltActINS1E_6thread4ReLuESJ_fSJ_SJ_fLi8ELNS_15FloatRoundStyleE2EEES1J_S1P_JEEENS4_5SM1004TMEM4LOAD26SM100_TMEM_LOAD_32dp32b32xENS4_13SM90_TMA_LOADENS12_INS13_ILi2ELi4ELi3EEES16_NST_INS5_IJS17_S1L_EEENS5_IJS1L_SC_EEEEEEENS4_39AutoVectorizingCopyWithAssumedAlignmentILi128EEENS4_14SM90_TMA_STOREES27_S29_S29_EEEvvEEEEvNT_6ParamsE)
        /*0bdc*/ 	.short	0x0380
        /*0bde*/ 	.short	0x0800


	//----- nvinfo : EIATTR_SW_WAR
	.align		4
.L_55:
        /*0be0*/ 	.byte	0x04, 0x36
        /*0be2*/ 	.short	(.L_57 - .L_56)
.L_56:
        /*0be4*/ 	.word	0x00000008
.L_57:


//--------------------- .nv.callgraph             --------------------------
	.section	.nv.callgraph,"",@"SHT_CUDA_CALLGRAPH"
	.align	4
	.sectionentsize	8
	.align		4
        /*0000*/ 	.word	0x00000000
	.align		4
        /*0004*/ 	.word	0xffffffff
	.align		4
        /*0008*/ 	.word	index@(_ZN7cutlass13device_kernelINS_4gemm6kernel13GemmUniversalIN4cute5tupleIJiiiiEEENS1_10collective13CollectiveMmaINS1_35MainloopSm100TmaUmmaWarpSpecializedILi8ELi2ELi4ENS5_IJNS4_1CILi2EEENSA_ILi1EEESC_EEEEENS5_IJNSA_ILi128EEENSA_ILi256EEENSA_ILi64EEEEEENS_6half_tENS5_IJlSC_lEEESJ_SK_NS4_8TiledMMAINS4_8MMA_AtomIJNS4_26SM100_MMA_F16BF16_2x1SM_SSISJ_SJ_fLi128ELi256ELNS4_4UMMA5MajorE0ELSP_0ELNSO_7ScaleInE0ELSQ_0EEEEEENS4_6LayoutINS5_IJSC_SC_SC_EEENS5_IJNSA_ILi0EEESV_SV_EEEEENS5_IJNS4_10UnderscoreESY_SY_EEEEENS4_18SM100_TMA_2SM_LOADENS4_14ComposedLayoutINS4_7SwizzleILi3ELi4ELi3EEENS4_18smem_ptr_flag_bitsILi16EEENST_INS5_IJNSA_ILi8EEESH_EEENS5_IJSH_SC_EEEEEEEvNS4_8identityES11_S1B_vS1C_EENS_8epilogue10collective18CollectiveEpilogueINS1E_23Sm100TmaWarpSpecializedILi4ELi2ELi32ELb1ELb0EEEJNS5_IJSH_SG_SH_EEENS5_IJNST_ISH_SC_EENST_INS5_IJNSA_ILi32EEESB_EEENS5_IJSC_SF_EEEEEEEESJ_SK_SJ_SK_NS1E_6fusion15FusionCallbacksIS1I_NS1Q_23LinCombPerRowBiasEltActINS1E_6thread4ReLuESJ_fSJ_SJ_fLi8ELNS_15FloatRoundStyleE2EEES1J_S1P_JEEENS4_5SM1004TMEM4LOAD26SM100_TMEM_LOAD_32dp32b32xENS4_13SM90_TMA_LOADENS12_INS13_ILi2ELi4ELi3EEES16_NST_INS5_IJS17_S1L_EEENS5_IJS1L_SC_EEEEEEENS4_39AutoVectorizingCopyWithAssumedAlignmentILi128EEENS4_14SM90_TMA_STOREES27_S29_S29_EEEvvEEEEvNT_6ParamsE)
	.align		4
        /*000c*/ 	.word	index@(__assertfail)
	.align		4
        /*0010*/ 	.word	0x00000000
	.align		4
        /*0014*/ 	.word	0xfffffffe
	.align		4
        /*0018*/ 	.word	0x00000000
	.align		4
        /*001c*/ 	.word	0xfffffffd
	.align		4
        /*0020*/ 	.word	0x00000000
	.align		4
        /*0024*/ 	.word	0xfffffffc


//--------------------- .nv.constant4             --------------------------
	.section	.nv.constant4,"a",@progbits
	.align	8
	.align		8
.nv.constant4:
        /*0000*/ 	.dword	__assertfail
	.align		8
        /*0008*/ 	.dword	__unnamed_1
	.align		8
        /*0010*/ 	.dword	__unnamed_2
	.align		8
        /*0018*/ 	.dword	_ZN39_INTERNAL_0903ec70_4_k_cu_d038c209_29544cuda3std3__45__cpo5beginE
	.align		8
        /*0020*/ 	.dword	_ZN39_INTERNAL_0903ec70_4_k_cu_d038c209_29544cuda3std3__45__cpo3endE
	.align		8
        /*0028*/ 	.dword	_ZN39_INTERNAL_0903ec70_4_k_cu_d038c209_29544cuda3std3__45__cpo6cbeginE
	.align		8
        /*0030*/ 	.dword	_ZN39_INTERNAL_0903ec70_4_k_cu_d038c209_29544cuda3std3__45__cpo4cendE
	.align		8
        /*0038*/ 	.dword	_ZN39_INTERNAL_0903ec70_4_k_cu_d038c209_29544cuda3std3__441_GLOBAL__N__0903ec70_4_k_cu_d038c209_29546ignoreE
	.align		8
        /*0040*/ 	.dword	_ZN39_INTERNAL_0903ec70_4_k_cu_d038c209_29544cuda3std3__419piecewise_constructE
	.align		8
        /*0048*/ 	.dword	_ZN39_INTERNAL_0903ec70_4_k_cu_d038c209_29544cuda3std3__48in_placeE
	.align		8
        /*0050*/ 	.dword	_ZN39_INTERNAL_0903ec70_4_k_cu_d038c209_29544cuda3std6ranges3__45__cpo4swapE
	.align		8
        /*0058*/ 	.dword	_ZN39_INTERNAL_0903ec70_4_k_cu_d038c209_29544cuda3std6ranges3__45__cpo9iter_moveE
	.align		8
        /*0060*/ 	.dword	_ZN39_INTERNAL_0903ec70_4_k_cu_d038c209_29544cute7productE
	.align		8
        /*0068*/ 	.dword	_ZN39_INTERNAL_0903ec70_4_k_cu_d038c209_29544cute1_E
	.align		8
        /*0070*/ 	.dword	$str$25
	.align		8
        /*0078*/ 	.dword	$str$26
	.align		8
        /*0080*/ 	.dword	$str$27
	.align		8
        /*0088*/ 	.dword	$str$28


//--------------------- .text._ZN7cutlass13device_kernelINS_4gemm6kernel13GemmUniversalIN4cute5tupleIJiiiiEEENS1_10collective13CollectiveMmaINS1_35MainloopSm100TmaUmmaWarpSpecializedILi8ELi2ELi4ENS5_IJNS4_1CILi2EEENSA_ILi1EEESC_EEEEENS5_IJNSA_ILi128EEENSA_ILi256EEENSA_ILi64EEEEEENS_6half_tENS5_IJlSC_lEEESJ_SK_NS4_8TiledMMAINS4_8MMA_AtomIJNS4_26SM100_MMA_F16BF16_2x1SM_SSISJ_SJ_fLi128ELi256ELNS4_4UMMA5MajorE0ELSP_0ELNSO_7ScaleInE0ELSQ_0EEEEEENS4_6LayoutINS5_IJSC_SC_SC_EEENS5_IJNSA_ILi0EEESV_SV_EEEEENS5_IJNS4_10UnderscoreESY_SY_EEEEENS4_18SM100_TMA_2SM_LOADENS4_14ComposedLayoutINS4_7SwizzleILi3ELi4ELi3EEENS4_18smem_ptr_flag_bitsILi16EEENST_INS5_IJNSA_ILi8EEESH_EEENS5_IJSH_SC_EEEEEEEvNS4_8identityES11_S1B_vS1C_EENS_8epilogue10collective18CollectiveEpilogueINS1E_23Sm100TmaWarpSpecializedILi4ELi2ELi32ELb1ELb0EEEJNS5_IJSH_SG_SH_EEENS5_IJNST_ISH_SC_EENST_INS5_IJNSA_ILi32EEESB_EEENS5_IJSC_SF_EEEEEEEESJ_SK_SJ_SK_NS1E_6fusion15FusionCallbacksIS1I_NS1Q_23LinCombPerRowBiasEltActINS1E_6thread4ReLuESJ_fSJ_SJ_fLi8ELNS_15FloatRoundStyleE2EEES1J_S1P_JEEENS4_5SM1004TMEM4LOAD26SM100_TMEM_LOAD_32dp32b32xENS4_13SM90_TMA_LOADENS12_INS13_ILi2ELi4ELi3EEES16_NST_INS5_IJS17_S1L_EEENS5_IJS1L_SC_EEEEEEENS4_39AutoVectorizingCopyWithAssumedAlignmentILi128EEENS4_14SM90_TMA_STOREES27_S29_S29_EEEvvEEEEvNT_6ParamsE --------------------------
	.section	.text._ZN7cutlass13device_kernelINS_4gemm6kernel13GemmUniversalIN4cute5tupleIJiiiiEEENS1_10collective13CollectiveMmaINS1_35MainloopSm100TmaUmmaWarpSpecializedILi8ELi2ELi4ENS5_IJNS4_1CILi2EEENSA_ILi1EEESC_EEEEENS5_IJNSA_ILi128EEENSA_ILi256EEENSA_ILi64EEEEEENS_6half_tENS5_IJlSC_lEEESJ_SK_NS4_8TiledMMAINS4_8MMA_AtomIJNS4_26SM100_MMA_F16BF16_2x1SM_SSISJ_SJ_fLi128ELi256ELNS4_4UMMA5MajorE0ELSP_0ELNSO_7ScaleInE0ELSQ_0EEEEEENS4_6LayoutINS5_IJSC_SC_SC_EEENS5_IJNSA_ILi0EEESV_SV_EEEEENS5_IJNS4_10UnderscoreESY_SY_EEEEENS4_18SM100_TMA_2SM_LOADENS4_14ComposedLayoutINS4_7SwizzleILi3ELi4ELi3EEENS4_18smem_ptr_flag_bitsILi16EEENST_INS5_IJNSA_ILi8EEESH_EEENS5_IJSH_SC_EEEEEEEvNS4_8identityES11_S1B_vS1C_EENS_8epilogue10collective18CollectiveEpilogueINS1E_23Sm100TmaWarpSpecializedILi4ELi2ELi32ELb1ELb0EEEJNS5_IJSH_SG_SH_EEENS5_IJNST_ISH_SC_EENST_INS5_IJNSA_ILi32EEESB_EEENS5_IJSC_SF_EEEEEEEESJ_SK_SJ_SK_NS1E_6fusion15FusionCallbacksIS1I_NS1Q_23LinCombPerRowBiasEltActINS1E_6thread4ReLuESJ_fSJ_SJ_fLi8ELNS_15FloatRoundStyleE2EEES1J_S1P_JEEENS4_5SM1004TMEM4LOAD26SM100_TMEM_LOAD_32dp32b32xENS4_13SM90_TMA_LOADENS12_INS13_ILi2ELi4ELi3EEES16_NST_INS5_IJS17_S1L_EEENS5_IJS1L_SC_EEEEEEENS4_39AutoVectorizingCopyWithAssumedAlignmentILi128EEENS4_14SM90_TMA_STOREES27_S29_S29_EEEvvEEEEvNT_6ParamsE,"ax",@progbits
	.align	128
.text._ZN7cutlass13device_kernelINS_4gemm6kernel13GemmUniversalIN4cute5tupleIJiiiiEEENS1_10collective13CollectiveMmaINS1_35MainloopSm100TmaUmmaWarpSpecializedILi8ELi2ELi4ENS5_IJNS4_1CILi2EEENSA_ILi1EEESC_EEEEENS5_IJNSA_ILi128EEENSA_ILi256EEENSA_ILi64EEEEEENS_6half_tENS5_IJlSC_lEEESJ_SK_NS4_8TiledMMAINS4_8MMA_AtomIJNS4_26SM100_MMA_F16BF16_2x1SM_SSISJ_SJ_fLi128ELi256ELNS4_4UMMA5MajorE0ELSP_0ELNSO_7ScaleInE0ELSQ_0EEEEEENS4_6LayoutINS5_IJSC_SC_SC_EEENS5_IJNSA_ILi0EEESV_SV_EEEEENS5_IJNS4_10UnderscoreESY_SY_EEEEENS4_18SM100_TMA_2SM_LOADENS4_14ComposedLayoutINS4_7SwizzleILi3ELi4ELi3EEENS4_18smem_ptr_flag_bitsILi16EEENST_INS5_IJNSA_ILi8EEESH_EEENS5_IJSH_SC_EEEEEEEvNS4_8identityES11_S1B_vS1C_EENS_8epilogue10collective18CollectiveEpilogueINS1E_23Sm100TmaWarpSpecializedILi4ELi2ELi32ELb1ELb0EEEJNS5_IJSH_SG_SH_EEENS5_IJNST_ISH_SC_EENST_INS5_IJNSA_ILi32EEESB_EEENS5_IJSC_SF_EEEEEEEESJ_SK_SJ_SK_NS1E_6fusion15FusionCallbacksIS1I_NS1Q_23LinCombPerRowBiasEltActINS1E_6thread4ReLuESJ_fSJ_SJ_fLi8ELNS_15FloatRoundStyleE2EEES1J_S1P_JEEENS4_5SM1004TMEM4LOAD26SM100_TMEM_LOAD_32dp32b32xENS4_13SM90_TMA_LOADENS12_INS13_ILi2ELi4ELi3EEES16_NST_INS5_IJS17_S1L_EEENS5_IJS1L_SC_EEEEEEENS4_39AutoVectorizingCopyWithAssumedAlignmentILi128EEENS4_14SM90_TMA_STOREES27_S29_S29_EEEvvEEEEvNT_6ParamsE:
        .type           _ZN7cutlass13device_kernelINS_4gemm6kernel13GemmUniversalIN4cute5tupleIJiiiiEEENS1_10collective13CollectiveMmaINS1_35MainloopSm100TmaUmmaWarpSpecializedILi8ELi2ELi4ENS5_IJNS4_1CILi2EEENSA_ILi1EEESC_EEEEENS5_IJNSA_ILi128EEENSA_ILi256EEENSA_ILi64EEEEEENS_6half_tENS5_IJlSC_lEEESJ_SK_NS4_8TiledMMAINS4_8MMA_AtomIJNS4_26SM100_MMA_F16BF16_2x1SM_SSISJ_SJ_fLi128ELi256ELNS4_4UMMA5MajorE0ELSP_0ELNSO_7ScaleInE0ELSQ_0EEEEEENS4_6LayoutINS5_IJSC_SC_SC_EEENS5_IJNSA_ILi0EEESV_SV_EEEEENS5_IJNS4_10UnderscoreESY_SY_EEEEENS4_18SM100_TMA_2SM_LOADENS4_14ComposedLayoutINS4_7SwizzleILi3ELi4ELi3EEENS4_18smem_ptr_flag_bitsILi16EEENST_INS5_IJNSA_ILi8EEESH_EEENS5_IJSH_SC_EEEEEEEvNS4_8identityES11_S1B_vS1C_EENS_8epilogue10collective18CollectiveEpilogueINS1E_23Sm100TmaWarpSpecializedILi4ELi2ELi32ELb1ELb0EEEJNS5_IJSH_SG_SH_EEENS5_IJNST_ISH_SC_EENST_INS5_IJNSA_ILi32EEESB_EEENS5_IJSC_SF_EEEEEEEESJ_SK_SJ_SK_NS1E_6fusion15FusionCallbacksIS1I_NS1Q_23LinCombPerRowBiasEltActINS1E_6thread4ReLuESJ_fSJ_SJ_fLi8ELNS_15FloatRoundStyleE2EEES1J_S1P_JEEENS4_5SM1004TMEM4LOAD26SM100_TMEM_LOAD_32dp32b32xENS4_13SM90_TMA_LOADENS12_INS13_ILi2ELi4ELi3EEES16_NST_INS5_IJS17_S1L_EEENS5_IJS1L_SC_EEEEEEENS4_39AutoVectorizingCopyWithAssumedAlignmentILi128EEENS4_14SM90_TMA_STOREES27_S29_S29_EEEvvEEEEvNT_6ParamsE,@function
        .size           _ZN7cutlass13device_kernelINS_4gemm6kernel13GemmUniversalIN4cute5tupleIJiiiiEEENS1_10collective13CollectiveMmaINS1_35MainloopSm100TmaUmmaWarpSpecializedILi8ELi2ELi4ENS5_IJNS4_1CILi2EEENSA_ILi1EEESC_EEEEENS5_IJNSA_ILi128EEENSA_ILi256EEENSA_ILi64EEEEEENS_6half_tENS5_IJlSC_lEEESJ_SK_NS4_8TiledMMAINS4_8MMA_AtomIJNS4_26SM100_MMA_F16BF16_2x1SM_SSISJ_SJ_fLi128ELi256ELNS4_4UMMA5MajorE0ELSP_0ELNSO_7ScaleInE0ELSQ_0EEEEEENS4_6LayoutINS5_IJSC_SC_SC_EEENS5_IJNSA_ILi0EEESV_SV_EEEEENS5_IJNS4_10UnderscoreESY_SY_EEEEENS4_18SM100_TMA_2SM_LOADENS4_14ComposedLayoutINS4_7SwizzleILi3ELi4ELi3EEENS4_18smem_ptr_flag_bitsILi16EEENST_INS5_IJNSA_ILi8EEESH_EEENS5_IJSH_SC_EEEEEEEvNS4_8identityES11_S1B_vS1C_EENS_8epilogue10collective18CollectiveEpilogueINS1E_23Sm100TmaWarpSpecializedILi4ELi2ELi32ELb1ELb0EEEJNS5_IJSH_SG_SH_EEENS5_IJNST_ISH_SC_EENST_INS5_IJNSA_ILi32EEESB_EEENS5_IJSC_SF_EEEEEEEESJ_SK_SJ_SK_NS1E_6fusion15FusionCallbacksIS1I_NS1Q_23LinCombPerRowBiasEltActINS1E_6thread4ReLuESJ_fSJ_SJ_fLi8ELNS_15FloatRoundStyleE2EEES1J_S1P_JEEENS4_5SM1004TMEM4LOAD26SM100_TMEM_LOAD_32dp32b32xENS4_13SM90_TMA_LOADENS12_INS13_ILi2ELi4ELi3EEES16_NST_INS5_IJS17_S1L_EEENS5_IJS1L_SC_EEEEEEENS4_39AutoVectorizingCopyWithAssumedAlignmentILi128EEENS4_14SM90_TMA_STOREES27_S29_S29_EEEvvEEEEvNT_6ParamsE,(.L_x_211 - _ZN7cutlass13device_kernelINS_4gemm6kernel13GemmUniversalIN4cute5tupleIJiiiiEEENS1_10collective13CollectiveMmaINS1_35MainloopSm100TmaUmmaWarpSpecializedILi8ELi2ELi4ENS5_IJNS4_1CILi2EEENSA_ILi1EEESC_EEEEENS5_IJNSA_ILi128EEENSA_ILi256EEENSA_ILi64EEEEEENS_6half_tENS5_IJlSC_lEEESJ_SK_NS4_8TiledMMAINS4_8MMA_AtomIJNS4_26SM100_MMA_F16BF16_2x1SM_SSISJ_SJ_fLi128ELi256ELNS4_4UMMA5MajorE0ELSP_0ELNSO_7ScaleInE0ELSQ_0EEEEEENS4_6LayoutINS5_IJSC_SC_SC_EEENS5_IJNSA_ILi0EEESV_SV_EEEEENS5_IJNS4_10UnderscoreESY_SY_EEEEENS4_18SM100_TMA_2SM_LOADENS4_14ComposedLayoutINS4_7SwizzleILi3ELi4ELi3EEENS4_18smem_ptr_flag_bitsILi16EEENST_INS5_IJNSA_ILi8EEESH_EEENS5_IJSH_SC_EEEEEEEvNS4_8identityES11_S1B_vS1C_EENS_8epilogue10collective18CollectiveEpilogueINS1E_23Sm100TmaWarpSpecializedILi4ELi2ELi32ELb1ELb0EEEJNS5_IJSH_SG_SH_EEENS5_IJNST_ISH_SC_EENST_INS5_IJNSA_ILi32EEESB_EEENS5_IJSC_SF_EEEEEEEESJ_SK_SJ_SK_NS1E_6fusion15FusionCallbacksIS1I_NS1Q_23LinCombPerRowBiasEltActINS1E_6thread4ReLuESJ_fSJ_SJ_fLi8ELNS_15FloatRoundStyleE2EEES1J_S1P_JEEENS4_5SM1004TMEM4LOAD26SM100_TMEM_LOAD_32dp32b32xENS4_13SM90_TMA_LOADENS12_INS13_ILi2ELi4ELi3EEES16_NST_INS5_IJS17_S1L_EEENS5_IJS1L_SC_EEEEEEENS4_39AutoVectorizingCopyWithAssumedAlignmentILi128EEENS4_14SM90_TMA_STOREES27_S29_S29_EEEvvEEEEvNT_6ParamsE)
        .other          _ZN7cutlass13device_kernelINS_4gemm6kernel13GemmUniversalIN4cute5tupleIJiiiiEEENS1_10collective13CollectiveMmaINS1_35MainloopSm100TmaUmmaWarpSpecializedILi8ELi2ELi4ENS5_IJNS4_1CILi2EEENSA_ILi1EEESC_EEEEENS5_IJNSA_ILi128EEENSA_ILi256EEENSA_ILi64EEEEEENS_6half_tENS5_IJlSC_lEEESJ_SK_NS4_8TiledMMAINS4_8MMA_AtomIJNS4_26SM100_MMA_F16BF16_2x1SM_SSISJ_SJ_fLi128ELi256ELNS4_4UMMA5MajorE0ELSP_0ELNSO_7ScaleInE0ELSQ_0EEEEEENS4_6LayoutINS5_IJSC_SC_SC_EEENS5_IJNSA_ILi0EEESV_SV_EEEEENS5_IJNS4_10UnderscoreESY_SY_EEEEENS4_18SM100_TMA_2SM_LOADENS4_14ComposedLayoutINS4_7SwizzleILi3ELi4ELi3EEENS4_18smem_ptr_flag_bitsILi16EEENST_INS5_IJNSA_ILi8EEESH_EEENS5_IJSH_SC_EEEEEEEvNS4_8identityES11_S1B_vS1C_EENS_8epilogue10collective18CollectiveEpilogueINS1E_23Sm100TmaWarpSpecializedILi4ELi2ELi32ELb1ELb0EEEJNS5_IJSH_SG_SH_EEENS5_IJNST_ISH_SC_EENST_INS5_IJNSA_ILi32EEESB_EEENS5_IJSC_SF_EEEEEEEESJ_SK_SJ_SK_NS1E_6fusion15FusionCallbacksIS1I_NS1Q_23LinCombPerRowBiasEltActINS1E_6thread4ReLuESJ_fSJ_SJ_fLi8ELNS_15FloatRoundStyleE2EEES1J_S1P_JEEENS4_5SM1004TMEM4LOAD26SM100_TMEM_LOAD_32dp32b32xENS4_13SM90_TMA_LOADENS12_INS13_ILi2ELi4ELi3EEES16_NST_INS5_IJS17_S1L_EEENS5_IJS1L_SC_EEEEEEENS4_39AutoVectorizingCopyWithAssumedAlignmentILi128EEENS4_14SM90_TMA_STOREES27_S29_S29_EEEvvEEEEvNT_6ParamsE,@"STO_CUDA_ENTRY STV_DEFAULT"
_ZN7cutlass13device_kernelINS_4gemm6kernel13GemmUniversalIN4cute5tupleIJiiiiEEENS1_10collective13CollectiveMmaINS1_35MainloopSm100TmaUmmaWarpSpecializedILi8ELi2ELi4ENS5_IJNS4_1CILi2EEENSA_ILi1EEESC_EEEEENS5_IJNSA_ILi128EEENSA_ILi256EEENSA_ILi64EEEEEENS_6half_tENS5_IJlSC_lEEESJ_SK_NS4_8TiledMMAINS4_8MMA_AtomIJNS4_26SM100_MMA_F16BF16_2x1SM_SSISJ_SJ_fLi128ELi256ELNS4_4UMMA5MajorE0ELSP_0ELNSO_7ScaleInE0ELSQ_0EEEEEENS4_6LayoutINS5_IJSC_SC_SC_EEENS5_IJNSA_ILi0EEESV_SV_EEEEENS5_IJNS4_10UnderscoreESY_SY_EEEEENS4_18SM100_TMA_2SM_LOADENS4_14ComposedLayoutINS4_7SwizzleILi3ELi4ELi3EEENS4_18smem_ptr_flag_bitsILi16EEENST_INS5_IJNSA_ILi8EEESH_EEENS5_IJSH_SC_EEEEEEEvNS4_8identityES11_S1B_vS1C_EENS_8epilogue10collective18CollectiveEpilogueINS1E_23Sm100TmaWarpSpecializedILi4ELi2ELi32ELb1ELb0EEEJNS5_IJSH_SG_SH_EEENS5_IJNST_ISH_SC_EENST_INS5_IJNSA_ILi32EEESB_EEENS5_IJSC_SF_EEEEEEEESJ_SK_SJ_SK_NS1E_6fusion15FusionCallbacksIS1I_NS1Q_23LinCombPerRowBiasEltActINS1E_6thread4ReLuESJ_fSJ_SJ_fLi8ELNS_15FloatRoundStyleE2EEES1J_S1P_JEEENS4_5SM1004TMEM4LOAD26SM100_TMEM_LOAD_32dp32b32xENS4_13SM90_TMA_LOADENS12_INS13_ILi2ELi4ELi3EEES16_NST_INS5_IJS17_S1L_EEENS5_IJS1L_SC_EEEEEEENS4_39AutoVectorizingCopyWithAssumedAlignmentILi128EEENS4_14SM90_TMA_STOREES27_S29_S29_EEEvvEEEEvNT_6ParamsE:
[----:B------:R-:W1:Y:S01]  /*0000*/  LDC R1, c[0x0][0x37c] ;  /* 0x0000df00ff017b82 */ /* 0x000e620000000800 */
[----:B------:R-:W2:Y:S01]  /*0010*/  S2R R113, SR_TID.X ;  /* 0x0000000000717919 */ /* 0x000ea20000002100 */
[----:B------:R-:W3:Y:S06]  /*0020*/  LDCU.64 UR8, c[0x0][0x890] ;  /* 0x00011200ff0877ac */ /* 0x000eec0008000a00 */
[----:B------:R-:W4:Y:S01]  /*0030*/  S2UR UR45, SR_CgaCtaId ;  /* 0x00000000002d79c3 */ /* 0x000f220000008800 */
[----:B------:R-:W-:Y:S02]  /*0040*/  PRMT R98, RZ, 0x7610, R98 ;  /* 0x00007610ff627816 */ /* 0x000fe40000000062 */
[----:B------:R-:W-:Y:S01]  /*0050*/  ELECT P0, URZ, PT ;  /* 0x0000000000ff782f */ /* 0x000fe20003800000 */
[----:B------:R-:W1:Y:S01]  /*0060*/  LDCU.64 UR46, c[0x0][0x358] ;  /* 0x00006b00ff2e77ac */ /* 0x000e620008000a00 */
[----:B---3--:R-:W-:-:S04]  /*0070*/  UISETP.NE.U32.AND UP1, UPT, UR8, URZ, UPT ;  /* 0x000000ff0800728c */ /* 0x008fc8000bf25070 */
[----:B------:R-:W-:Y:S02]  /*0080*/  UISETP.NE.AND.EX UP2, UPT, UR9, URZ, UPT, UP1 ;  /* 0x000000ff0900728c */ /* 0x000fe4000bf45310 */
[----:B----4-:R-:W-:Y:S02]  /*0090*/  ULOP3.LUT UR5, UR45, 0x1, URZ, 0xc0, !UPT ;  /* 0x000000012d057892 */ /* 0x010fe4000f8ec0ff */
[----:B------:R-:W-:Y:S01]  /*00a0*/  ULOP3.LUT UR4, UR45, 0x1, URZ, 0x3c, !UPT ;  /* 0x000000012d047892 */ /* 0x000fe2000f8e3cff */
[----:B--2---:R-:W-:-:S05]  /*00b0*/  SHF.R.U32.HI R99, RZ, 0x5, R113 ;  /* 0x00000005ff637819 */ /* 0x004fca0000011671 */
[----:B------:R-:W2:Y:S02]  /*00c0*/  SHFL.IDX PT, R0, R99, RZ, 0x1f ;  /* 0x00001fff63007589 */ /* 0x000ea400000e0000 */
[----:B--2---:R-:W-:Y:S01]  /*00d0*/  R2UR UR10, R0 ;  /* 0x00000000000a72ca */ /* 0x004fe200000e0000 */
[----:B-1----:R-:W-:Y:S05]  /*00e0*/  BRA.U UP2, `(.L_x_0) ;  /* 0x00000001022c7547 */ /* 0x002fea000b800000 */
[----:B------:R-:W1:Y:S02]  /*00f0*/  LDCU.64 UR6, c[0x0][0x888] ;  /* 0x00011100ff0677ac */ /* 0x000e640008000a00 */
[----:B-1----:R-:W-:-:S04]  /*0100*/  UISETP.NE.U32.AND UP0, UPT, UR6, URZ, UPT ;  /* 0x000000ff0600728c */ /* 0x002fc8000bf05070 */
[----:B------:R-:W-:-:S09]  /*0110*/  UISETP.NE.AND.EX UP0, UPT, UR7, URZ, UPT, UP0 ;  /* 0x000000ff0700728c */ /* 0x000fd2000bf05300 */
[----:B------:R-:W-:Y:S05]  /*0120*/  BRA.U !UP0, `(.L_x_1) ;  /* 0x0000000108107547 */ /* 0x000fea000b800000 */
[----:B------:R-:W1:Y:S02]  /*0130*/  LDC.64 R2, c[0x0][0x888] ;  /* 0x00022200ff027b82 */ /* 0x000e640000000a00 */
[----:B-1----:R1:W5:Y:S01]  /*0140*/  LDG.E R49, desc[UR46][R2.64] ;  /* 0x0000002e02317981 */ /* 0x002362000c1e1900 */
[----:B------:R-:W-:Y:S01]  /*0150*/  HFMA2 R98, -RZ, RZ, 0, 5.9604644775390625e-08 ;  /* 0x00000001ff627431 */ /* 0x000fe200000001ff */
[----:B------:R-:W-:Y:S05]  /*0160*/  BRA `(.L_x_0) ;  /* 0x00000000000c7947 */ /* 0x000fea0003800000 */
.L_x_1:
[----:B------:R-:W1:Y:S01]  /*0170*/  LDCU UR6, c[0x0][0x880] ;  /* 0x00011000ff0677ac */ /* 0x000e620008000800 */
[----:B------:R-:W-:Y:S01]  /*0180*/  HFMA2 R98, -RZ, RZ, 0, 5.9604644775390625e-08 ;  /* 0x00000001ff627431 */ /* 0x000fe200000001ff */
[----:B-1----:R-:W-:-:S07]  /*0190*/  MOV R49, UR6 ;  /* 0x0000000600317c02 */ /* 0x002fce0008000f00 */
.L_x_0:
[----:B------:R-:W2:Y:S02]  /*01a0*/  LDCU.64 UR6, c[0x0][0x8b0] ;  /* 0x00011600ff0677ac */ /* 0x000ea40008000a00 */
[----:B--2---:R-:W-:-:S04]  /*01b0*/  UISETP.NE.U32.AND UP0, UPT, UR6, URZ, UPT ;  /* 0x000000ff0600728c */ /* 0x004fc8000bf05070 */
[----:B------:R-:W-:-:S09]  /*01c0*/  UISETP.NE.AND.EX UP0, UPT, UR7, URZ, UPT, UP0 ;  /* 0x000000ff0700728c */ /* 0x000fd2000bf05300 */
[----:B------:R-:W-:Y:S05]  /*01d0*/  BRA.U UP0, `(.L_x_2) ;  /* 0x0000000100247547 */ /* 0x000fea000b800000 */
[----:B------:R-:W2:Y:S02]  /*01e0*/  LDCU.64 UR6, c[0x0][0x8a8] ;  /* 0x00011500ff0677ac */ /* 0x000ea40008000a00 */
[----:B--2---:R-:W-:-:S04]  /*01f0*/  UISETP.NE.U32.AND UP0, UPT, UR6, URZ, UPT ;  /* 0x000000ff0600728c */ /* 0x004fc8000bf05070 */
[----:B------:R-:W-:-:S09]  /*0200*/  UISETP.NE.AND.EX UP0, UPT, UR7, URZ, UPT, UP0 ;  /* 0x000000ff0700728c */ /* 0x000fd2000bf05300 */
[----:B------:R-:W-:Y:S05]  /*0210*/  BRA.U !UP0, `(.L_x_3) ;  /* 0x00000001080c7547 */ /* 0x000fea000b800000 */
[----:B-1----:R-:W1:Y:S02]  /*0220*/  LDC.64 R2, c[0x0][0x8a8] ;  /* 0x00022a00ff027b82 */ /* 0x002e640000000a00 */
[----:B-1----:R2:W5:Y:S01]  /*0230*/  LDG.E R47, desc[UR46][R2.64] ;  /* 0x0000002e022f7981 */ /* 0x002562000c1e1900 */
[----:B------:R-:W-:Y:S05]  /*0240*/  BRA `(.L_x_2) ;  /* 0x0000000000087947 */ /* 0x000fea0003800000 */
.L_x_3:
[----:B------:R-:W2:Y:S02]  /*0250*/  LDCU UR6, c[0x0][0x8a0] ;  /* 0x00011400ff0677ac */ /* 0x000ea40008000800 */
[----:B--2---:R-:W-:Y:S02]  /*0260*/  MOV R47, UR6 ;  /* 0x00000006002f7c02 */ /* 0x004fe40008000f00 */
.L_x_2:
[----:B------:R-:W-:Y:S01]  /*0270*/  IMAD.U32 R0, RZ, RZ, UR10 ;  /* 0x0000000aff007e24 */ /* 0x000fe2000f8e00ff */
[----:B------:R-:W-:Y:S04]  /*0280*/  BSSY.RECONVERGENT B0, `(.L_x_4) ;  /* 0x000000c000007945 */ /* 0x000fe80003800200 */
[C---:B------:R-:W-:Y:S02]  /*0290*/  ISETP.NE.OR P2, PT, R0.reuse, 0x1, !P0 ;  /* 0x000000010000780c */ /* 0x040fe40004745670 */
[----:B------:R-:W-:-:S11]  /*02a0*/  ISETP.NE.OR P1, PT, R0, 0x3, !P0 ;  /* 0x000000030000780c */ /* 0x000fd60004725670 */
[----:B------:R-:W-:Y:S05]  /*02b0*/  @P2 BRA `(.L_x_5) ;  /* 0x0000000000202947 */ /* 0x000fea0003800000 */
[----:B------:R-:W3:Y:S02]  /*02c0*/  LDCU.64 UR6, c[0x0][0x348] ;  /* 0x00006900ff0677ac */ /* 0x000ee40008000a00 */
[----:B---3--:R-:W-:Y:S02]  /*02d0*/  UIADD3 UR12, UP3, UPT, UR6, 0x80, URZ ;  /* 0x00000080060c7890 */ /* 0x008fe4000ff7e0ff */
[----:B------:R-:W-:Y:S02]  /*02e0*/  UIADD3 UR6, UP0, UPT, UR6, 0x180, URZ ;  /* 0x0000018006067890 */ /* 0x000fe4000ff1e0ff */
[----:B------:R-:W-:Y:S02]  /*02f0*/  UIADD3.X UR13, UPT, UPT, URZ, UR7, URZ, UP3, !UPT ;  /* 0x00000007ff0d7290 */ /* 0x000fe40009ffe4ff */
[----:B------:R-:W-:-:S07]  /*0300*/  UIADD3.X UR7, UPT, UPT, URZ, UR7, URZ, UP0, !UPT ;  /* 0x00000007ff077290 */ /* 0x000fce00087fe4ff */
[----:B------:R3:W-:Y:S02]  /*0310*/  UTMACCTL.PF [UR12] ;  /* 0x000000000c0079b9 */ /* 0x0007e40008040000 */
[----:B------:R3:W-:Y:S02]  /*0320*/  UTMACCTL.PF [UR6] ;  /* 0x00000000060079b9 */ /* 0x0007e40008040000 */
[----:B---3--:R-:W-:Y:S01]  /*0330*/  NOP ;  /* 0x0000000000007918 */ /* 0x008fe20000000000 */
.L_x_5:
[----:B------:R-:W-:Y:S05]  /*0340*/  BSYNC.RECONVERGENT B0 ;  /* 0x0000000000007941 */ /* 0x000fea0003800200 */
.L_x_4:
[----:B------:R-:W-:Y:S04]  /*0350*/  BSSY.RECONVERGENT B0, `(.L_x_6) ;  /* 0x000000a000007945 */ /* 0x000fe80003800200 */
        /* <DEDUP_REMOVED lines=9> */
.L_x_7:
[----:B------:R-:W-:Y:S05]  /*03f0*/  BSYNC.RECONVERGENT B0 ;  /* 0x0000000000007941 */ /* 0x000fea0003800200 */
.L_x_6:
[----:B------:R-:W3:Y:S01]  /*0400*/  LDCU.64 UR6, c[0x0][0x888] ;  /* 0x00011100ff0677ac */ /* 0x000ee20008000a00 */
[----:B------:R-:W-:Y:S01]  /*0410*/  PLOP3.LUT P1, PT, PT, PT, UP1, 0x80, 0x8 ;  /* 0x000000000008781c */ /* 0x000fe20003f2f018 */
[----:B------:R-:W-:-:S03]  /*0420*/  UPLOP3.LUT UP5, UPT, UPT, UPT, UPT, 0x40, 0x4 ;  /* 0x000000000004789c */ /* 0x000fc60003fae870 */
[----:B------:R-:W-:Y:S01]  /*0430*/  ISETP.NE.AND.EX P1, PT, RZ, UR9, PT, P1 ;  /* 0x00000009ff007c0c */ /* 0x000fe2000bf25310 */
[----:B---3--:R-:W-:-:S04]  /*0440*/  UISETP.NE.U32.AND UP0, UPT, UR6, URZ, UPT ;  /* 0x000000ff0600728c */ /* 0x008fc8000bf05070 */
[----:B------:R-:W-:-:S06]  /*0450*/  UISETP.NE.AND.EX UP0, UPT, UR7, URZ, UPT, UP0 ;  /* 0x000000ff0700728c */ /* 0x000fcc000bf05300 */
[----:B------:R-:W-:-:S13]  /*0460*/  PLOP3.LUT P2, PT, PT, PT, UP0, 0x80, 0x8 ;  /* 0x000000000008781c */ /* 0x000fda0003f4f008 */
[----:B------:R-:W-:Y:S05]  /*0470*/  @P2 BRA P1, `(.L_x_8) ;  /* 0x0000000000142947 */ /* 0x000fea0000800000 */
[----:B------:R-:W-:Y:S01]  /*0480*/  PLOP3.LUT P2, PT, PT, PT, UP2, 0x80, 0x8 ;  /* 0x000000000008781c */ /* 0x000fe20003f4f028 */
[----:B------:R-:W-:-:S12]  /*0490*/  UPLOP3.LUT UP5, UPT, UPT, UPT, UP0, 0x40, 0x4 ;  /* 0x000000000004789c */ /* 0x000fd80003fae800 */
[----:B-----5:R-:W-:-:S13]  /*04a0*/  @!P2 FSETP.EQ.AND P1, PT, R49, RZ, PT ;  /* 0x000000ff3100a20b */ /* 0x020fda0003f22000 */
[----:B------:R-:W-:Y:S01]  /*04b0*/  @!P2 VOTEU.ANY UP1, P1 ;  /* 0x0000000000ffa886 */ /* 0x000fe20000820100 */
[----:B------:R-:W-:-:S11]  /*04c0*/  @!UP2 UPLOP3.LUT UP5, UPT, UPT, UPT, UP1, 0x80, 0x8 ;  /* 0x000000000008a89c */ /* 0x000fd60003faf010 */
.L_x_8:
[----:B------:R-:W3:Y:S01]  /*04d0*/  SHFL.IDX PT, R0, R99, RZ, 0x1f ;  /* 0x00001fff63007589 */ /* 0x000ee200000e0000 */
[----:B------:R-:W-:-:S04]  /*04e0*/  UISETP.NE.AND UP1, UPT, UR10, 0x2, UPT ;  /* 0x000000020a00788c */ /* 0x000fc8000bf25270 */
[----:B------:R-:W-:Y:S02]  /*04f0*/  UISETP.EQ.AND UP2, UPT, UR5, URZ, !UP1 ;  /* 0x000000ff0500728c */ /* 0x000fe4000cf42270 */
[----:B------:R-:W-:-:S04]  /*0500*/  USEL UR13, URZ, 0x1, UP1 ;  /* 0x00000001ff0d7887 */ /* 0x000fc80008800000 */
[----:B------:R-:W-:Y:S02]  /*0510*/  PLOP3.LUT P5, PT, P0, PT, UP2, 0x80, 0x8 ;  /* 0x000000000008781c */ /* 0x000fe400007af028 */
[----:B---3--:R-:W-:-:S13]  /*0520*/  ISETP.NE.AND P1, PT, R0, RZ, PT ;  /* 0x000000ff0000720c */ /* 0x008fda0003f25270 */
[----:B------:R-:W-:Y:S05]  /*0530*/  @P1 BRA `(.L_x_9) ;  /* 0x0000000000641947 */ /* 0x000fea0003800000 */
[----:B------:R-:W-:Y:S01]  /*0540*/  UMOV UR7, 0x400 ;  /* 0x0000040000077882 */ /* 0x000fe20000000000 */
[----:B------:R-:W-:Y:S01]  /*0550*/  UMOV UR6, 0x1 ;  /* 0x0000000100067882 */ /* 0x000fe20000000000 */
[----:B------:R-:W-:Y:S02]  /*0560*/  ULEA UR7, UR45, UR7, 0x18 ;  /* 0x000000072d077291 */ /* 0x000fe4000f8ec0ff */
[----:B------:R-:W-:-:S04]  /*0570*/  UIADD3 UR8, UPT, UPT, -UR6, 0x100000, URZ ;  /* 0x0010000006087890 */ /* 0x000fc8000fffe1ff */
[----:B------:R-:W-:Y:S02]  /*0580*/  USHF.L.U32 UR9, UR8, 0xb, URZ ;  /* 0x0000000b08097899 */ /* 0x000fe400080006ff */
[----:B------:R-:W-:Y:S01]  /*0590*/  USHF.L.U32 UR8, UR8, 0x1, URZ ;  /* 0x0000000108087899 */ /* 0x000fe200080006ff */
[----:B------:R-:W-:Y:S01]  /*05a0*/  ELECT P1, URZ, PT ;  /* 0x0000000000ff782f */ /* 0x000fe20003820000 */
[----:B------:R-:W3:Y:S10]  /*05b0*/  FENCE.VIEW.ASYNC.S ;  /* 0x00000000000073c6 */ /* 0x000ef40000000000 */
[----:B---3--:R3:W4:Y:S01]  /*05c0*/  SYNCS.EXCH.64 URZ, [UR7], UR8 ;  /* 0x0000000807ff75b2 */ /* 0x0087220008000100 */
[----:B------:R3:W1:Y:S01]  /*05d0*/  SYNCS.EXCH.64 URZ, [UR7+0x40], UR8 ;  /* 0x0000400807ff75b2 */ /* 0x0006620008000100 */
        /* <DEDUP_REMOVED lines=13> */
[----:B------:R3:W1:Y:S02]  /*06b0*/  SYNCS.EXCH.64 URZ, [UR7+0x78], UR8 ;  /* 0x0000780807ff75b2 */ /* 0x0006640008000100 */
[----:B---3--:R-:W-:Y:S01]  /*06c0*/  NOP ;  /* 0x0000000000007918 */ /* 0x008fe20000000000 */
.L_x_9:
[----:B------:R-:W3:Y:S01]  /*06d0*/  SHFL.IDX PT, R0, R99, RZ, 0x1f ;  /* 0x00001fff63007589 */ /* 0x000ee200000e0000 */
[----:B------:R-:W-:Y:S01]  /*06e0*/  NOP ;  /* 0x0000000000007918 */ /* 0x000fe20000000000 */
[----:B---3--:R-:W-:-:S13]  /*06f0*/  ISETP.NE.AND P1, PT, R0, 0x1, PT ;  /* 0x000000010000780c */ /* 0x008fda0003f25270 */
[----:B------:R-:W-:Y:S05]  /*0700*/  @P1 BRA `(.L_x_10) ;  /* 0x0000000000541947 */ /* 0x000fea0003800000 */
[----:B------:R-:W-:Y:S01]  /*0710*/  UMOV UR8, 0x400 ;  /* 0x0000040000087882 */ /* 0x000fe20000000000 */
[----:B------:R-:W-:Y:S01]  /*0720*/  UMOV UR7, 0x20 ;  /* 0x0000002000077882 */ /* 0x000fe20000000000 */
[----:B------:R-:W-:Y:S01]  /*0730*/  UMOV UR6, 0x80 ;  /* 0x0000008000067882 */ /* 0x000fe20000000000 */
[----:B------:R-:W-:Y:S02]  /*0740*/  ULEA UR8, UR45, UR8, 0x18 ;  /* 0x000000082d087291 */ /* 0x000fe4000f8ec0ff */
[----:B------:R-:W-:-:S04]  /*0750*/  UIADD3 UR14, UPT, UPT, -UR7, 0x100000, URZ ;  /* 0x00100000070e7890 */ /* 0x000fc8000fffe1ff */
[----:B------:R-:W-:Y:S02]  /*0760*/  USHF.L.U32 UR15, UR14, 0xb, URZ ;  /* 0x0000000b0e0f7899 */ /* 0x000fe400080006ff */
[----:B------:R-:W-:Y:S02]  /*0770*/  USHF.L.U32 UR14, UR14, 0x1, URZ ;  /* 0x000000010e0e7899 */ /* 0x000fe400080006ff */
[----:B------:R-:W-:-:S04]  /*0780*/  UIADD3 UR6, UPT, UPT, -UR6, 0x100000, URZ ;  /* 0x0010000006067890 */ /* 0x000fc8000fffe1ff */
[----:B------:R-:W-:Y:S02]  /*0790*/  USHF.L.U32 UR7, UR6, 0xb, URZ ;  /* 0x0000000b06077899 */ /* 0x000fe400080006ff */
[----:B------:R-:W-:Y:S01]  /*07a0*/  USHF.L.U32 UR6, UR6, 0x1, URZ ;  /* 0x0000000106067899 */ /* 0x000fe200080006ff */
[----:B------:R-:W-:Y:S01]  /*07b0*/  ELECT P1, URZ, PT ;  /* 0x0000000000ff782f */ /* 0x000fe20003820000 */
[----:B------:R-:W3:Y:S02]  /*07c0*/  FENCE.VIEW.ASYNC.S ;  /* 0x00000000000073c6 */ /* 0x000ee40000000000 */
[----:B---3--:R3:W1:Y:S08]  /*07d0*/  SYNCS.EXCH.64 URZ, [UR8+0x80], UR14 ;  /* 0x0000800e08ff75b2 */ /* 0x0086700008000100 */
[----:B------:R3:W1:Y:S01]  /*07e0*/  SYNCS.EXCH.64 URZ, [UR8+0xa0], UR6 ;  /* 0x0000a00608ff75b2 */ /* 0x0006620008000100 */
[----:B------:R3:W1:Y:S01]  /*07f0*/  SYNCS.EXCH.64 URZ, [UR8+0x88], UR14 ;  /* 0x0000880e08ff75b2 */ /* 0x0006620008000100 */
[----:B------:R3:W1:Y:S01]  /*0800*/  SYNCS.EXCH.64 URZ, [UR8+0xa8], UR6 ;  /* 0x0000a80608ff75b2 */ /* 0x0006620008000100 */
[----:B------:R3:W1:Y:S01]  /*0810*/  SYNCS.EXCH.64 URZ, [UR8+0x90], UR14 ;  /* 0x0000900e08ff75b2 */ /* 0x0006620008000100 */
[----:B------:R3:W1:Y:S01]  /*0820*/  SYNCS.EXCH.64 URZ, [UR8+0xb0], UR6 ;  /* 0x0000b00608ff75b2 */ /* 0x0006620008000100 */
[----:B------:R3:W1:Y:S01]  /*0830*/  SYNCS.EXCH.64 URZ, [UR8+0x98], UR14 ;  /* 0x0000980e08ff75b2 */ /* 0x0006620008000100 */
[----:B------:R3:W1:Y:S01]  /*0840*/  SYNCS.EXCH.64 URZ, [UR8+0xb8], UR6 ;  /* 0x0000b80608ff75b2 */ /* 0x0006620008000100 */
[----:B------:R-:W-:Y:S01]  /*0850*/  NOP ;  /* 0x0000000000007918 */ /* 0x000fe20000000000 */
.L_x_10:
[----:B------:R-:W2:Y:S01]  /*0860*/  SHFL.IDX PT, R0, R99, RZ, 0x1f ;  /* 0x00001fff63007589 */ /* 0x000ea200000e0000 */
[----:B------:R-:W-:Y:S01]  /*0870*/  NOP ;  /* 0x0000000000007918 */ /* 0x000fe20000000000 */
[----:B--2---:R-:W-:-:S13]  /*0880*/  ISETP.NE.AND P1, PT, R0, 0x3, PT ;  /* 0x000000030000780c */ /* 0x004fda0003f25270 */
[----:B------:R-:W-:Y:S05]  /*0890*/  @P1 BRA `(.L_x_11) ;  /* 0x00000000002c1947 */ /* 0x000fea0003800000 */
[----:B---3--:R-:W-:Y:S01]  /*08a0*/  UMOV UR7, 0x400 ;  /* 0x0000040000077882 */ /* 0x008fe20000000000 */
[----:B------:R-:W-:Y:S01]  /*08b0*/  UMOV UR6, 0x20 ;  /* 0x0000002000067882 */ /* 0x000fe20000000000 */
[----:B------:R-:W-:Y:S02]  /*08c0*/  ULEA UR7, UR45, UR7, 0x18 ;  /* 0x000000072d077291 */ /* 0x000fe4000f8ec0ff */
[----:B------:R-:W-:-:S04]  /*08d0*/  UIADD3 UR8, UPT, UPT, -UR6, 0x100000, URZ ;  /* 0x0010000006087890 */ /* 0x000fc8000fffe1ff */
[----:B------:R-:W-:Y:S02]  /*08e0*/  USHF.L.U32 UR9, UR8, 0xb, URZ ;  /* 0x0000000b08097899 */ /* 0x000fe400080006ff */
[----:B------:R-:W-:Y:S01]  /*08f0*/  USHF.L.U32 UR8, UR8, 0x1, URZ ;  /* 0x0000000108087899 */ /* 0x000fe200080006ff */
[----:B------:R-:W-:Y:S01]  /*0900*/  ELECT P1, URZ, PT ;  /* 0x0000000000ff782f */ /* 0x000fe20003820000 */
[----:B------:R-:W2:Y:S10]  /*0910*/  FENCE.VIEW.ASYNC.S ;  /* 0x00000000000073c6 */ /* 0x000eb40000000000 */
[----:B--2---:R2:W3:Y:S01]  /*0920*/  SYNCS.EXCH.64 URZ, [UR7+0xc0], UR8 ;  /* 0x0000c00807ff75b2 */ /* 0x0044e20008000100 */
[----:B------:R2:W1:Y:S01]  /*0930*/  SYNCS.EXCH.64 URZ, [UR7+0xc8], UR8 ;  /* 0x0000c80807ff75b2 */ /* 0x0004620008000100 */
[----:B------:R-:W-:Y:S01]  /*0940*/  NOP ;  /* 0x0000000000007918 */ /* 0x000fe20000000000 */
.L_x_11:
[----:B------:R-:W4:Y:S01]  /*0950*/  SHFL.IDX PT, R0, R99, RZ, 0x1f ;  /* 0x00001fff63007589 */ /* 0x000f2200000e0000 */
[----:B------:R-:W-:Y:S01]  /*0960*/  NOP ;  /* 0x0000000000007918 */ /* 0x000fe20000000000 */
[----:B----4-:R-:W-:-:S13]  /*0970*/  ISETP.NE.AND P1, PT, R0, 0x4, PT ;  /* 0x000000040000780c */ /* 0x010fda0003f25270 */
[----:B------:R-:W-:Y:S05]  /*0980*/  @P1 BRA `(.L_x_12) ;  /* 0x0000000000481947 */ /* 0x000fea0003800000 */
[----:B--23--:R-:W-:Y:S01]  /*0990*/  UMOV UR8, 0x1a0 ;  /* 0x000001a000087882 */ /* 0x00cfe20000000000 */
[----:B------:R-:W-:Y:S01]  /*09a0*/  UMOV UR7, 0x400 ;  /* 0x0000040000077882 */ /* 0x000fe20000000000 */
[----:B------:R-:W-:Y:S01]  /*09b0*/  USEL UR8, UR8, 0x1e0, UP5 ;  /* 0x000001e008087887 */ /* 0x000fe2000a800000 */
        /* <DEDUP_REMOVED lines=9> */
[----:B------:R-:W2:Y:S02]  /*0a50*/  FENCE.VIEW.ASYNC.S ;  /* 0x00000000000073c6 */ /* 0x000ea40000000000 */
[----:B--2---:R4:W2:Y:S08]  /*0a60*/  SYNCS.EXCH.64 URZ, [UR7+0xd0], UR14 ;  /* 0x0000d00e07ff75b2 */ /* 0x0048b00008000100 */
[----:B------:R4:W3:Y:S01]  /*0a70*/  SYNCS.EXCH.64 URZ, [UR7+0xe0], UR8 ;  /* 0x0000e00807ff75b2 */ /* 0x0008e20008000100 */
[----:B------:R4:W1:Y:S01]  /*0a80*/  SYNCS.EXCH.64 URZ, [UR7+0xd8], UR14 ;  /* 0x0000d80e07ff75b2 */ /* 0x0008620008000100 */
[----:B------:R4:W1:Y:S02]  /*0a90*/  SYNCS.EXCH.64 URZ, [UR7+0xe8], UR8 ;  /* 0x0000e80807ff75b2 */ /* 0x0008640008000100 */
[----:B----4-:R-:W-:Y:S01]  /*0aa0*/  NOP ;  /* 0x0000000000007918 */ /* 0x010fe20000000000 */
.L_x_12:
[----:B------:R-:W4:Y:S01]  /*0ab0*/  SHFL.IDX PT, R0, R99, RZ, 0x1f ;  /* 0x00001fff63007589 */ /* 0x000f2200000e0000 */
[----:B------:R-:W-:Y:S01]  /*0ac0*/  NOP ;  /* 0x0000000000007918 */ /* 0x000fe20000000000 */
[----:B----4-:R-:W-:-:S13]  /*0ad0*/  ISETP.NE.AND P1, PT, R0, 0x5, PT ;  /* 0x000000050000780c */ /* 0x010fda0003f25270 */
[----:B------:R-:W-:Y:S05]  /*0ae0*/  @P1 BRA `(.L_x_13) ;  /* 0x0000000000541947 */ /* 0x000fea0003800000 */
[----:B--23--:R-:W-:Y:S01]  /*0af0*/  UMOV UR8, 0x400 ;  /* 0x0000040000087882 */ /* 0x00cfe20000000000 */
        /* <DEDUP_REMOVED lines=14> */
[----:B------:R4:W1:Y:S01]  /*0be0*/  SYNCS.EXCH.64 URZ, [UR8+0x118], UR6 ;  /* 0x0001180608ff75b2 */ /* 0x0008620008000100 */
[----:B------:R4:W1:Y:S01]  /*0bf0*/  SYNCS.EXCH.64 URZ, [UR8+0x100], UR14 ;  /* 0x0001000e08ff75b2 */ /* 0x0008620008000100 */
[----:B------:R4:W1:Y:S01]  /*0c00*/  SYNCS.EXCH.64 URZ, [UR8+0x120], UR6 ;  /* 0x0001200608ff75b2 */ /* 0x0008620008000100 */
[----:B------:R4:W1:Y:S01]  /*0c10*/  SYNCS.EXCH.64 URZ, [UR8+0x108], UR14 ;  /* 0x0001080e08ff75b2 */ /* 0x0008620008000100 */
[----:B------:R4:W1:Y:S02]  /*0c20*/  SYNCS.EXCH.64 URZ, [UR8+0x128], UR6 ;  /* 0x0001280608ff75b2 */ /* 0x0008640008000100 */
[----:B----4-:R-:W-:Y:S01]  /*0c30*/  NOP ;  /* 0x0000000000007918 */ /* 0x010fe20000000000 */
.L_x_13:
[----:B------:R-:W4:Y:S01]  /*0c40*/  SHFL.IDX PT, R0, R99, RZ, 0x1f ;  /* 0x00001fff63007589 */ /* 0x000f2200000e0000 */
[----:B------:R-:W-:Y:S01]  /*0c50*/  ISETP.NE.OR P0, PT, RZ, UR10, !P0 ;  /* 0x0000000aff007c0c */ /* 0x000fe2000c705670 */
[----:B------:R-:W-:Y:S01]  /*0c60*/  NOP ;  /* 0x0000000000007918 */ /* 0x000fe20000000000 */
[----:B----4-:R-:W-:-:S13]  /*0c70*/  ISETP.NE.AND P1, PT, R0, 0x3, PT ;  /* 0x000000030000780c */ /* 0x010fda0003f25270 */
[----:B------:R-:W-:Y:S05]  /*0c80*/  @P1 BRA `(.L_x_14) ;  /* 0x0000000000341947 */ /* 0x000fea0003800000 */
[----:B--23--:R-:W-:Y:S01]  /*0c90*/  UMOV UR7, 0x400 ;  /* 0x0000040000077882 */ /* 0x00cfe20000000000 */
[----:B------:R-:W-:Y:S01]  /*0ca0*/  UMOV UR6, 0x20 ;  /* 0x0000002000067882 */ /* 0x000fe20000000000 */
[----:B------:R-:W-:Y:S02]  /*0cb0*/  ULEA UR7, UR45, UR7, 0x18 ;  /* 0x000000072d077291 */ /* 0x000fe4000f8ec0ff */
[----:B------:R-:W-:-:S04]  /*0cc0*/  UIADD3 UR8, UPT, UPT, -UR6, 0x100000, URZ ;  /* 0x0010000006087890 */ /* 0x000fc8000fffe1ff */
[----:B------:R-:W-:Y:S02]  /*0cd0*/  USHF.L.U32 UR9, UR8, 0xb, URZ ;  /* 0x0000000b08097899 */ /* 0x000fe400080006ff */
[----:B------:R-:W-:Y:S01]  /*0ce0*/  USHF.L.U32 UR8, UR8, 0x1, URZ ;  /* 0x0000000108087899 */ /* 0x000fe200080006ff */
[----:B------:R-:W-:Y:S01]  /*0cf0*/  ELECT P1, URZ, PT ;  /* 0x0000000000ff782f */ /* 0x000fe20003820000 */
[----:B------:R-:W2:Y:S10]  /*0d00*/  FENCE.VIEW.ASYNC.S ;  /* 0x00000000000073c6 */ /* 0x000eb40000000000 */
[----:B--2---:R4:W2:Y:S01]  /*0d10*/  SYNCS.EXCH.64 URZ, [UR7+0x130], UR8 ;  /* 0x0001300807ff75b2 */ /* 0x0048a20008000100 */
[----:B------:R4:W3:Y:S01]  /*0d20*/  SYNCS.EXCH.64 URZ, [UR7+0x140], UR8 ;  /* 0x0001400807ff75b2 */ /* 0x0008e20008000100 */
[----:B------:R4:W1:Y:S01]  /*0d30*/  SYNCS.EXCH.64 URZ, [UR7+0x138], UR8 ;  /* 0x0001380807ff75b2 */ /* 0x0008620008000100 */
[----:B------:R4:W1:Y:S02]  /*0d40*/  SYNCS.EXCH.64 URZ, [UR7+0x148], UR8 ;  /* 0x0001480807ff75b2 */ /* 0x0008640008000100 */
[----:B----4-:R-:W-:Y:S01]  /*0d50*/  NOP ;  /* 0x0000000000007918 */ /* 0x010fe20000000000 */
.L_x_14:
[----:B------:R-:W-:Y:S01]  /*0d60*/  VOTEU.ALL UP1, P0 ;  /* 0x0000000000ff7886 */ /* 0x000fe20000020000 */
[----:B--23--:R-:W2:Y:S01]  /*0d70*/  LDCU UR7, c[0x0][0x36c] ;  /* 0x00006d80ff0777ac */ /* 0x00cea20008000800 */
[----:B------:R-:W-:Y:S01]  /*0d80*/  NOP ;  /* 0x0000000000007918 */ /* 0x000fe20000000000 */
[----:B-1----:R-:W-:Y:S01]  /*0d90*/  LOP3.LUT R2, R113, 0x1f, RZ, 0xc0, !PT ;  /* 0x0000001f71027812 */ /* 0x002fe200078ec0ff */
[----:B------:R-:W-:Y:S01]  /*0da0*/  UMOV UR8, 0x20 ;  /* 0x0000002000087882 */ /* 0x000fe20000000000 */
[----:B------:R-:W-:Y:S01]  /*0db0*/  @!UP1 UMOV UR6, 0x400 ;  /* 0x0000040000069882 */ /* 0x000fe20000000000 */
[----:B------:R-:W-:-:S04]  /*0dc0*/  @!UP1 UIADD3 UR8, UPT, UPT, -UR8, 0x100000, URZ ;  /* 0x0010000008089890 */ /* 0x000fc8000fffe1ff */
[----:B------:R-:W-:Y:S02]  /*0dd0*/  @!UP1 USHF.L.U32 UR9, UR8, 0xb, URZ ;  /* 0x0000000b08099899 */ /* 0x000fe400080006ff */
[----:B------:R-:W-:Y:S02]  /*0de0*/  @!UP1 USHF.L.U32 UR8, UR8, 0x1, URZ ;  /* 0x0000000108089899 */ /* 0x000fe400080006ff */
[----:B------:R-:W-:Y:S01]  /*0df0*/  @!UP1 ULEA UR6, UR45, UR6, 0x18 ;  /* 0x000000062d069291 */ /* 0x000fe2000f8ec0ff */
[----:B------:R-:W-:Y:S01]  /*0e00*/  VOTEU.ALL UP1, P0 ;  /* 0x0000000000ff7886 */ /* 0x000fe20000020000 */
[----:B------:R-:W-:Y:S01]  /*0e10*/  UISETP.NE.AND UP4, UPT, UR10, URZ, UPT ;  /* 0x000000ff0a00728c */ /* 0x000fe2000bf85270 */
[----:B------:R-:W1:Y:S09]  /*0e20*/  FENCE.VIEW.ASYNC.S ;  /* 0x00000000000073c6 */ /* 0x000e720000000000 */
[----:B-1----:R1:W3:Y:S01]  /*0e30*/  @!UP1 SYNCS.EXCH.64 URZ, [UR6+0x150], UR8 ;  /* 0x0001500806ff95b2 */ /* 0x0022e20008000100 */
[----:B--2---:R-:W-:-:S09]  /*0e40*/  UISETP.EQ.U32.AND UP1, UPT, UR7, 0x1, UPT ;  /* 0x000000010700788c */ /* 0x004fd2000bf22070 */
[----:B------:R-:W-:Y:S05]  /*0e50*/  BRA.U !UP1, `(.L_x_15) ;  /* 0x0000000109087547 */ /* 0x000fea000b800000 */
[----:B---3--:R-:W-:Y:S01]  /*0e60*/  UCGABAR_ARV ;  /* 0x00000000000079c7 */ /* 0x008fe20008000000 */
[----:B------:R-:W-:Y:S05]  /*0e70*/  BRA `(.L_x_16) ;  /* 0x0000000000047947 */ /* 0x000fea0003800000 */
.L_x_15:
[----:B---3--:R-:W-:Y:S01]  /*0e80*/  NOP ;  /* 0x0000000000007918 */ /* 0x008fe20000000000 */
.L_x_16:
[----:B------:R-:W2:Y:S01]  /*0e90*/  S2R R15, SR_CTAID.Y ;  /* 0x00000000000f7919 */ /* 0x000ea20000002600 */
[----:B------:R-:W-:-:S05]  /*0ea0*/  CS2R.32 R97, SR_CgaSize ;  /* 0x0000000000617805 */ /* 0x000fca0000008a00 */
[----:B------:R-:W-:-:S05]  /*0eb0*/  IMAD R97, R97, -0xa0, RZ ;  /* 0xffffff6061617824 */ /* 0x000fca00078e02ff */
[----:B-1----:R-:W-:-:S14]  /*0ec0*/  R2UR UR6, R97 ;  /* 0x00000000610672ca */ /* 0x002fdc00000e0000 */
[----:B------:R-:W1:Y:S01]  /*0ed0*/  LDCU UR6, c[0x0][UR6+0x2b4] ;  /* 0x00005680060677ac */ /* 0x000e620008000800 */
[----:B------:R-:W-:-:S05]  /*0ee0*/  CS2R.32 R0, SR_CgaSize ;  /* 0x0000000000007805 */ /* 0x000fca0000008a00 */
[----:B------:R-:W-:-:S06]  /*0ef0*/  IMAD R0, R0, -0xa0, RZ ;  /* 0xffffff6000007824 */ /* 0x000fcc00078e02ff */
[----:B------:R-:W3:Y:S01]  /*0f00*/  LDC R0, c[0x0][R0+0x2a4] ;  /* 0x0000a90000007b82 */ /* 0x000ee20000000800 */
[----:B------:R-:W-:Y:S01]  /*0f10*/  PRMT R10, RZ, 0x7610, R10 ;  /* 0x00007610ff0a7816 */ /* 0x000fe2000000000a */
[----:B------:R-:W4:Y:S01]  /*0f20*/  S2R R3, SR_CTAID.X ;  /* 0x0000000000037919 */ /* 0x000f220000002500 */
[----:B------:R-:W-:-:S05]  /*0f30*/  CS2R.32 R97, SR_CgaSize ;  /* 0x0000000000617805 */ /* 0x000fca0000008a00 */
[----:B------:R-:W-:-:S05]  /*0f40*/  IMAD R97, R97, -0xa0, RZ ;  /* 0xffffff6061617824 */ /* 0x000fca00078e02ff */
[----:B------:R-:W-:-:S14]  /*0f50*/  R2UR UR7, R97 ;  /* 0x00000000610772ca */ /* 0x000fdc00000e0000 */
[----:B------:R-:W3:Y:S01]  /*0f60*/  LDCU UR7, c[0x0][UR7+0x2b0] ;  /* 0x00005600070777ac */ /* 0x000ee20008000800 */
[----:B------:R-:W-:Y:S01]  /*0f70*/  UISETP.NE.AND UP2, UPT, UR10, 0x2, UPT ;  /* 0x000000020a00788c */ /* 0x000fe2000bf45270 */
[----:B------:R-:W1:Y:S01]  /*0f80*/  LDC R11, c[0x0][0xb24] ;  /* 0x0002c900ff0b7b82 */ /* 0x000e620000000800 */
[----:B------:R-:W-:-:S05]  /*0f90*/  CS2R.32 R4, SR_CgaSize ;  /* 0x0000000000047805 */ /* 0x000fca0000008a00 */
[----:B------:R-:W-:-:S06]  /*0fa0*/  IMAD R4, R4, -0xa0, RZ ;  /* 0xffffff6004047824 */ /* 0x000fcc00078e02ff */
[----:B------:R-:W3:Y:S08]  /*0fb0*/  LDC R4, c[0x0][R4+0x2a0] ;  /* 0x0000a80004047b82 */ /* 0x000ef00000000800 */
[----:B------:R-:W3:Y:S01]  /*0fc0*/  LDC R42, c[0x0][0xb24] ;  /* 0x0002c900ff2a7b82 */ /* 0x000ee20000000800 */
[----:B--2---:R-:W-:-:S07]  /*0fd0*/  I2FP.F32.U32 R96, R15 ;  /* 0x0000000f00607245 */ /* 0x004fce0000201000 */
[----:B------:R-:W2:Y:S01]  /*0fe0*/  S2UR UR52, SR_CTAID.Z ;  /* 0x00000000003479c3 */ /* 0x000ea20000002700 */
[----:B-1----:R-:W-:Y:S01]  /*0ff0*/  ISETP.GE.AND P0, PT, R11, 0x1, PT ;  /* 0x000000010b00780c */ /* 0x002fe20003f06270 */
[----:B----4-:R-:W-:Y:S01]  /*1000*/  IMAD.MOV.U32 R14, RZ, RZ, R3 ;  /* 0x000000ffff0e7224 */ /* 0x010fe200078e0003 */
[----:B------:R-:W-:Y:S01]  /*1010*/  I2FP.F32.U32 R97, R3 ;  /* 0x0000000300617245 */ /* 0x000fe20000201000 */
[----:B------:R-:W-:Y:S01]  /*1020*/  FMUL R96, R96, UR6 ;  /* 0x0000000660607c20 */ /* 0x000fe20008400000 */
[----:B------:R-:W1:Y:S03]  /*1030*/  LDCU UR6, c[0x0][0xb30] ;  /* 0x00016600ff0677ac */ /* 0x000e660008000800 */
[----:B---3--:R-:W-:Y:S02]  /*1040*/  FMUL R97, R97, UR7 ;  /* 0x0000000761617c20 */ /* 0x008fe40008400000 */
[----:B------:R-:W3:Y:S08]  /*1050*/  F2I.U32.TRUNC.NTZ R96, R96 ;  /* 0x0000006000607305 */ /* 0x000ef0000020f000 */
[----:B------:R-:W4:Y:S01]  /*1060*/  F2I.U32.TRUNC.NTZ R97, R97 ;  /* 0x0000006100617305 */ /* 0x000f22000020f000 */
[----:B-1----:R-:W-:Y:S01]  /*1070*/  UISETP.NE.AND UP3, UPT, UR6, 0x1, UPT ;  /* 0x000000010600788c */ /* 0x002fe2000bf65270 */
[----:B---3--:R-:W-:-:S05]  /*1080*/  IADD3 R96, PT, PT, -R96, RZ, RZ ;  /* 0x000000ff60607210 */ /* 0x008fca0007ffe1ff */
[----:B------:R-:W-:Y:S01]  /*1090*/  IMAD R96, R0, R96, R15 ;  /* 0x0000006000607224 */ /* 0x000fe200078e020f */
[----:B------:R-:W-:Y:S01]  /*10a0*/  PRMT R0, RZ, 0x7610, R0 ;  /* 0x00007610ff007816 */ /* 0x000fe20000000000 */
[----:B----4-:R-:W-:-:S04]  /*10b0*/  IMAD.MOV R97, RZ, RZ, -R97 ;  /* 0x000000ffff617224 */ /* 0x010fc800078e0a61 */
[----:B------:R-:W-:Y:S01]  /*10c0*/  IMAD R97, R4, R97, R3 ;  /* 0x0000006104617224 */ /* 0x000fe200078e0203 */
[----:B--2---:R-:W-:Y:S06]  /*10d0*/  BRA.U UP4, `(.L_x_17) ;  /* 0x0000000104247547 */ /* 0x004fec000b800000 */
[----:B------:R-:W-:Y:S01]  /*10e0*/  ISETP.NE.AND P1, PT, R96, RZ, PT ;  /* 0x000000ff6000720c */ /* 0x000fe20003f25270 */
[----:B------:R-:W-:Y:S01]  /*10f0*/  IMAD.MOV.U32 R0, RZ, RZ, 0x3 ;  /* 0x00000003ff007424 */ /* 0x000fe200078e00ff */
[C---:B------:R-:W-:Y:S02]  /*1100*/  LOP3.LUT R4, R97.reuse, 0xfffffffe, RZ, 0xc0, !PT ;  /* 0xfffffffe61047812 */ /* 0x040fe400078ec0ff */
[----:B------:R-:W-:Y:S02]  /*1110*/  ISETP.LT.U32.OR P1, PT, R97, 0x2, !P1 ;  /* 0x000000026100780c */ /* 0x000fe40004f21470 */
[----:B------:R-:W-:Y:S02]  /*1120*/  SHF.L.U32 R0, R0, R4, RZ ;  /* 0x0000000400007219 */ /* 0x000fe400000006ff */
[----:B------:R-:W-:Y:S02]  /*1130*/  SEL R6, RZ, 0x1, !P1 ;  /* 0x00000001ff067807 */ /* 0x000fe40004800000 */
[----:B------:R-:W-:-:S05]  /*1140*/  SEL R5, RZ, 0x2, !P1 ;  /* 0x00000002ff057807 */ /* 0x000fca0004800000 */
[----:B------:R-:W-:-:S05]  /*1150*/  IMAD.IADD R5, R6, 0x1, R5 ;  /* 0x0000000106057824 */ /* 0x000fca00078e0205 */
[----:B------:R-:W-:Y:S02]  /*1160*/  PRMT R10, R5, 0x7610, R10 ;  /* 0x00007610050a7816 */ /* 0x000fe4000000000a */
.L_x_17:
[----:B------:R-:W-:Y:S05]  /*1170*/  @!P0 BRA `(.L_x_18) ;  /* 0x0000000000b88947 */ /* 0x000fea0003800000 */
[----:B------:R-:W1:Y:S01]  /*1180*/  LDC.64 R6, c[0x0][0xb18] ;  /* 0x0002c600ff067b82 */ /* 0x000e620000000a00 */
[----:B------:R-:W-:-:S07]  /*1190*/  ISETP.NE.AND P0, PT, R11, 0x1, PT ;  /* 0x000000010b00780c */ /* 0x000fce0003f05270 */
[----:B------:R-:W2:Y:S08]  /*11a0*/  LDC R14, c[0x0][0xb0c] ;  /* 0x0002c300ff0e7b82 */ /* 0x000eb00000000800 */
[----:B------:R-:W3:Y:S08]  /*11b0*/  LDC R16, c[0x0][0x370] ;  /* 0x0000dc00ff107b82 */ /* 0x000ef00000000800 */
[----:B------:R-:W4:Y:S01]  /*11c0*/  LDC R13, c[0x0][0x374] ;  /* 0x0000dd00ff0d7b82 */ /* 0x000f220000000800 */
[----:B-1----:R-:W-:-:S07]  /*11d0*/  ISETP.NE.AND P1, PT, R6, 0x1, PT ;  /* 0x000000010600780c */ /* 0x002fce0003f25270 */
[----:B------:R-:W3:Y:S01]  /*11e0*/  LDC.64 R8, c[0x0][0xb10] ;  /* 0x0002c400ff087b82 */ /* 0x000ee20000000a00 */
[----:B--2---:R-:W-:-:S07]  /*11f0*/  ISETP.NE.AND P2, PT, R14, 0x1, PT ;  /* 0x000000010e00780c */ /* 0x004fce0003f45270 */
[----:B------:R-:W1:Y:S08]  /*1200*/  LDC R12, c[0x0][0xb20] ;  /* 0x0002c800ff0c7b82 */ /* 0x000e700000000800 */
[----:B------:R-:W2:Y:S01]  /*1210*/  LDC.64 R4, c[0x0][0xb28] ;  /* 0x0002ca00ff047b82 */ /* 0x000ea20000000a00 */
[----:B----4-:R-:W-:-:S04]  /*1220*/  IMAD.HI.U32 R17, R13, R7, RZ ;  /* 0x000000070d117227 */ /* 0x010fc800078e00ff */
[----:B------:R-:W-:-:S04]  /*1230*/  IMAD.HI.U32 R7, R15, R7, RZ ;  /* 0x000000070f077227 */ /* 0x000fc800078e00ff */
[----:B---3--:R-:W-:-:S05]  /*1240*/  IMAD.HI.U32 R18, R16, R8, RZ ;  /* 0x0000000810127227 */ /* 0x008fca00078e00ff */
[-C--:B------:R-:W-:Y:S01]  /*1250*/  @P2 SHF.R.U32.HI R16, RZ, R9.reuse, R18 ;  /* 0x00000009ff102219 */ /* 0x080fe20000011612 */
[----:B------:R-:W-:Y:S01]  /*1260*/  IMAD.HI.U32 R18, R3, R8, RZ ;  /* 0x0000000803127227 */ /* 0x000fe200078e00ff */
[-C--:B-1----:R-:W-:Y:S02]  /*1270*/  @P1 SHF.R.U32.HI R13, RZ, R12.reuse, R17 ;  /* 0x0000000cff0d1219 */ /* 0x082fe40000011611 */
[----:B------:R-:W-:Y:S02]  /*1280*/  SHF.R.U32.HI R7, RZ, R12, R7 ;  /* 0x0000000cff077219 */ /* 0x000fe40000011607 */
[----:B------:R-:W-:Y:S02]  /*1290*/  SHF.R.U32.HI R18, RZ, R9, R18 ;  /* 0x00000009ff127219 */ /* 0x000fe40000011612 */
[----:B------:R-:W-:Y:S01]  /*12a0*/  SEL R7, R15, R7, !P1 ;  /* 0x000000070f077207 */ /* 0x000fe20004800000 */
[----:B--2---:R-:W-:Y:S01]  /*12b0*/  IMAD.HI.U32 R17, R13, R4, RZ ;  /* 0x000000040d117227 */ /* 0x004fe200078e00ff */
[----:B------:R-:W-:-:S03]  /*12c0*/  SEL R18, R3, R18, !P2 ;  /* 0x0000001203127207 */ /* 0x000fc60005000000 */
[----:B------:R-:W-:Y:S01]  /*12d0*/  IMAD.HI.U32 R8, R16, R4, RZ ;  /* 0x0000000410087227 */ /* 0x000fe200078e00ff */
[----:B------:R-:W-:-:S04]  /*12e0*/  @P0 SHF.R.U32.HI R13, RZ, R5, R17 ;  /* 0x00000005ff0d0219 */ /* 0x000fc80000011611 */
[----:B------:R-:W-:Y:S01]  /*12f0*/  @P0 SHF.R.U32.HI R16, RZ, R5, R8 ;  /* 0x00000005ff100219 */ /* 0x000fe20000011608 */
[----:B------:R-:W-:-:S04]  /*1300*/  IMAD R13, R13, R11, RZ ;  /* 0x0000000b0d0d7224 */ /* 0x000fc800078e02ff */
[----:B------:R-:W-:Y:S01]  /*1310*/  IMAD R8, R16, R11, RZ ;  /* 0x0000000b10087224 */ /* 0x000fe200078e02ff */
[----:B------:R-:W-:-:S04]  /*1320*/  ISETP.GE.AND P1, PT, R7, R13, PT ;  /* 0x0000000d0700720c */ /* 0x000fc80003f26270 */
[----:B------:R-:W-:Y:S01]  /*1330*/  ISETP.GE.OR P1, PT, R18, R8, P1 ;  /* 0x000000081200720c */ /* 0x000fe20000f26670 */
[----:B------:R-:W-:-:S05]  /*1340*/  IMAD.HI.U32 R8, R7, R4, RZ ;  /* 0x0000000407087227 */ /* 0x000fca00078e00ff */
[----:B------:R-:W-:-:S04]  /*1350*/  SHF.R.U32.HI R8, RZ, R5, R8 ;  /* 0x00000005ff087219 */ /* 0x000fc80000011608 */
[----:B------:R-:W-:-:S03]  /*1360*/  SEL R8, R7, R8, !P0 ;  /* 0x0000000807087207 */ /* 0x000fc60004000000 */
[----:B------:R-:W-:Y:S01]  /*1370*/  @!P1 IMAD.HI.U32 R9, R18, R4, RZ ;  /* 0x0000000412099227 */ /* 0x000fe200078e00ff */
[----:B------:R-:W-:-:S04]  /*1380*/  IADD3 R4, PT, PT, -R8, RZ, RZ ;  /* 0x000000ff08047210 */ /* 0x000fc80007ffe1ff */
[----:B------:R-:W-:Y:S01]  /*1390*/  @!P1 SHF.R.U32.HI R5, RZ, R5, R9 ;  /* 0x00000005ff059219 */ /* 0x000fe20000011609 */
[----:B------:R-:W-:Y:S01]  /*13a0*/  IMAD R4, R11, R4, R7 ;  /* 0x000000040b047224 */ /* 0x000fe200078e0207 */
[----:B------:R-:W-:Y:S02]  /*13b0*/  IADD3 R9, PT, PT, -R7, RZ, RZ ;  /* 0x000000ff07097210 */ /* 0x000fe40007ffe1ff */
[----:B------:R-:W-:-:S03]  /*13c0*/  @!P1 SEL R5, R18, R5, !P0 ;  /* 0x0000000512059207 */ /* 0x000fc60004000000 */
[----:B------:R-:W-:Y:S02]  /*13d0*/  IMAD R9, R6, R9, R15 ;  /* 0x0000000906097224 */ /* 0x000fe400078e020f */
[--C-:B------:R-:W-:Y:S02]  /*13e0*/  @!P1 IMAD.IADD R8, R8, 0x1, -R5.reuse ;  /* 0x0000000108089824 */ /* 0x100fe400078e0a05 */
[----:B------:R-:W-:Y:S01]  /*13f0*/  @!P1 IMAD R5, R4, R16, R5 ;  /* 0x0000001004059224 */ /* 0x000fe200078e0205 */
[----:B------:R-:W-:Y:S01]  /*1400*/  IADD3 R4, PT, PT, -R18, RZ, RZ ;  /* 0x000000ff12047210 */ /* 0x000fe20007ffe1ff */
[----:B------:R-:W-:Y:S02]  /*1410*/  @!P1 IMAD R7, R8, R11, R18 ;  /* 0x0000000b08079224 */ /* 0x000fe400078e0212 */
[----:B------:R-:W-:Y:S02]  /*1420*/  @!P1 IMAD.MOV.U32 R18, RZ, RZ, R5 ;  /* 0x000000ffff129224 */ /* 0x000fe400078e0005 */
[----:B------:R-:W-:-:S02]  /*1430*/  IMAD R4, R14, R4, R3 ;  /* 0x000000040e047224 */ /* 0x000fc400078e0203 */
[----:B------:R-:W-:Y:S02]  /*1440*/  IMAD R15, R7, R6, R9 ;  /* 0x00000006070f7224 */ /* 0x000fe400078e0209 */
[----:B------:R-:W-:Y:S02]  /*1450*/  IMAD R14, R18, R14, R4 ;  /* 0x0000000e120e7224 */ /* 0x000fe400078e0204 */
.L_x_18:
[----:B------:R-:W-:Y:S05]  /*1460*/  BRA.U UP3, `(.L_x_19) ;  /* 0x0000000103407547 */ /* 0x000fea000b800000 */
[----:B------:R-:W1:Y:S08]  /*1470*/  LDC.64 R6, c[0x0][0xb10] ;  /* 0x0002c400ff067b82 */ /* 0x000e700000000a00 */
[----:B------:R-:W2:Y:S08]  /*1480*/  LDC.64 R4, c[0x0][0xb18] ;  /* 0x0002c600ff047b82 */ /* 0x000eb00000000a00 */
[----:B------:R-:W3:Y:S08]  /*1490*/  LDC R8, c[0x0][0xb20] ;  /* 0x0002c800ff087b82 */ /* 0x000ef00000000800 */
[----:B------:R-:W4:Y:S01]  /*14a0*/  LDC R9, c[0x0][0xb0c] ;  /* 0x0002c300ff097b82 */ /* 0x000f220000000800 */
[----:B-1----:R-:W-:-:S05]  /*14b0*/  IMAD.HI.U32 R6, R14, R6, RZ ;  /* 0x000000060e067227 */ /* 0x002fca00078e00ff */
[----:B------:R-:W-:Y:S01]  /*14c0*/  SHF.R.U32.HI R6, RZ, R7, R6 ;  /* 0x00000007ff067219 */ /* 0x000fe20000011606 */
[----:B--2---:R-:W-:Y:S01]  /*14d0*/  IMAD.HI.U32 R5, R15, R5, RZ ;  /* 0x000000050f057227 */ /* 0x004fe200078e00ff */
[----:B------:R-:W-:-:S04]  /*14e0*/  ISETP.NE.AND P0, PT, R4, 0x1, PT ;  /* 0x000000010400780c */ /* 0x000fc80003f05270 */
[----:B---3--:R-:W-:-:S04]  /*14f0*/  SHF.R.U32.HI R5, RZ, R8, R5 ;  /* 0x00000008ff057219 */ /* 0x008fc80000011605 */
[----:B------:R-:W-:Y:S02]  /*1500*/  SEL R5, R15, R5, !P0 ;  /* 0x000000050f057207 */ /* 0x000fe40004000000 */
[----:B----4-:R-:W-:-:S04]  /*1510*/  ISETP.NE.AND P1, PT, R9, 0x1, PT ;  /* 0x000000010900780c */ /* 0x010fc80003f25270 */
[----:B------:R-:W-:-:S05]  /*1520*/  SEL R7, R14, R6, !P1 ;  /* 0x000000060e077207 */ /* 0x000fca0004800000 */
[----:B------:R-:W-:Y:S02]  /*1530*/  IMAD.IADD R6, R5, 0x1, -R7 ;  /* 0x0000000105067824 */ /* 0x000fe400078e0a07 */
[----:B------:R-:W-:Y:S02]  /*1540*/  IMAD.IADD R5, R7, 0x1, -R5 ;  /* 0x0000000107057824 */ /* 0x000fe400078e0a05 */
[----:B------:R-:W-:Y:S02]  /*1550*/  IMAD R14, R6, R9, R14 ;  /* 0x00000009060e7224 */ /* 0x000fe400078e020e */
[----:B------:R-:W-:Y:S02]  /*1560*/  IMAD R15, R5, R4, R15 ;  /* 0x00000004050f7224 */ /* 0x000fe400078e020f */
.L_x_19:
[----:B------:R-:W-:Y:S05]  /*1570*/  BRA.U !UP1, `(.L_x_20) ;  /* 0x00000001090c7547 */ /* 0x000fea000b800000 */
[----:B------:R-:W-:Y:S01]  /*1580*/  UCGABAR_WAIT ;  /* 0x0000000000007dc7 */ /* 0x000fe20008000000 */
[----:B------:R-:W-:Y:S01]  /*1590*/  CCTL.IVALL ;  /* 0x00000000ff00798f */ /* 0x000fe20002000000 */
[----:B------:R-:W-:Y:S05]  /*15a0*/  BRA `(.L_x_21) ;  /* 0x0000000000047947 */ /* 0x000fea0003800000 */
.L_x_20:
[----:B------:R-:W-:Y:S06]  /*15b0*/  BAR.SYNC.DEFER_BLOCKING 0x0 ;  /* 0x0000000000007b1d */ /* 0x000fec0000010000 */
.L_x_21:
[----:B------:R-:W-:Y:S05]  /*15c0*/  BRA.U UP2, `(.L_x_22) ;  /* 0x0000001502407547 */ /* 0x000fea000b800000 */
[----:B------:R-:W1:Y:S01]  /*15d0*/  LDCU UR4, c[0x0][0x38c] ;  /* 0x00007180ff0477ac */ /* 0x000e620008000800 */
[----:B------:R-:W2:Y:S01]  /*15e0*/  LDC R8, c[0x0][0x370] ;  /* 0x0000dc00ff087b82 */ /* 0x000ea20000000800 */
[C---:B------:R-:W-:Y:S02]  /*15f0*/  IMAD.SHL.U32 R19, R3.reuse, 0x80, RZ ;  /* 0x0000008003137824 */ /* 0x040fe400078e00ff */
[----:B------:R-:W-:Y:S01]  /*1600*/  HFMA2 R17, -RZ, RZ, 0, 5.9604644775390625e-08 ;  /* 0x00000001ff117431 */ /* 0x000fe200000001ff */
[----:B------:R-:W-:Y:S01]  /*1610*/  UISETP.NE.AND UP1, UPT, UR10, URZ, UPT ;  /* 0x000000ff0a00728c */ /* 0x000fe2000bf25270 */
[----:B------:R-:W-:Y:S01]  /*1620*/  ISETP.NE.AND P4, PT, R2, RZ, P5 ;  /* 0x000000ff0200720c */ /* 0x000fe20002f85270 */
[----:B------:R-:W-:Y:S01]  /*1630*/  IMAD.SHL.U32 R18, R3, 0x40, RZ ;  /* 0x0000004003127824 */ /* 0x000fe200078e00ff */
[----:B------:R-:W-:Y:S01]  /*1640*/  CS2R R12, SRZ ;  /* 0x00000000000c7805 */ /* 0x000fe2000001ff00 */
[----:B------:R-:W-:Y:S01]  /*1650*/  IMAD.MOV.U32 R16, RZ, RZ, RZ ;  /* 0x000000ffff107224 */ /* 0x000fe200078e00ff */
[----:B------:R-:W3:Y:S01]  /*1660*/  LDC R0, c[0x0][0x374] ;  /* 0x0000dd00ff007b82 */ /* 0x000ee20000000800 */
[----:B------:R-:W-:Y:S01]  /*1670*/  MOV R11, 0x1 ;  /* 0x00000001000b7802 */ /* 0x000fe20000000f00 */
[----:B------:R-:W-:Y:S01]  /*1680*/  USEL UR22, UR13, 0x2, UP1 ;  /* 0x000000020d167887 */ /* 0x000fe20008800000 */
[----:B------:R-:W-:Y:S01]  /*1690*/  LOP3.LUT R19, R19, 0x80, RZ, 0xc0, !PT ;  /* 0x0000008013137812 */ /* 0x000fe200078ec0ff */
[----:B------:R-:W4:Y:S01]  /*16a0*/  LDCU.64 UR14, c[0x0][0x348] ;  /* 0x00006900ff0e77ac */ /* 0x000f220008000a00 */
[----:B------:R-:W-:Y:S01]  /*16b0*/  UMOV UR23, URZ ;  /* 0x000000ff00177c82 */ /* 0x000fe20008000000 */
[----:B-1----:R-:W-:-:S04]  /*16c0*/  UIADD3 UR5, UPT, UPT, UR4, 0x3f, URZ ;  /* 0x0000003f04057890 */ /* 0x002fc8000fffe0ff */
[----:B------:R-:W-:-:S04]  /*16d0*/  USHF.R.S32.HI UR6, URZ, 0x1f, UR5 ;  /* 0x0000001fff067899 */ /* 0x000fc80008011405 */
[----:B------:R-:W-:Y:S02]  /*16e0*/  ULEA.HI UR6, UR6, UR5, URZ, 0x6 ;  /* 0x0000000506067291 */ /* 0x000fe4000f8f30ff */
[----:B------:R-:W-:Y:S02]  /*16f0*/  UIADD3 UR5, UPT, UPT, UR4, -0x1, URZ ;  /* 0xffffffff04057890 */ /* 0x000fe4000fffe0ff */
[----:B------:R-:W-:Y:S02]  /*1700*/  USHF.R.S32.HI UR6, URZ, 0x6, UR6 ;  /* 0x00000006ff067899 */ /* 0x000fe40008011406 */
[----:B------:R-:W-:Y:S02]  /*1710*/  UISETP.GE.U32.AND UP2, UPT, UR5, -0x7f, UPT ;  /* 0xffffff810500788c */ /* 0x000fe4000bf46070 */
[----:B------:R-:W-:Y:S02]  /*1720*/  UISETP.LT.U32.AND UP0, UPT, UR6, 0x8, UPT ;  /* 0x000000080600788c */ /* 0x000fe4000bf01070 */
[----:B------:R-:W-:-:S02]  /*1730*/  UIADD3 UR4, UPT, UPT, UR4, 0x7e, URZ ;  /* 0x0000007e04047890 */ /* 0x000fc4000fffe0ff */
[----:B------:R-:W-:-:S04]  /*1740*/  USEL UR5, UR6, 0x8, UP0 ;  /* 0x0000000806057887 */ /* 0x000fc80008000000 */
[----:B------:R-:W-:Y:S02]  /*1750*/  UIADD3 UR21, UPT, UPT, UR5, -0x1, URZ ;  /* 0xffffffff05157890 */ /* 0x000fe4000fffe0ff */
[----:B------:R-:W-:Y:S02]  /*1760*/  @UP2 UIADD3 UR21, UPT, UPT, UR5, URZ, URZ ;  /* 0x000000ff05152290 */ /* 0x000fe4000fffe0ff */
[----:B------:R-:W-:Y:S02]  /*1770*/  UIADD3 UR24, UPT, UPT, UR6, -UR5, URZ ;  /* 0x8000000506187290 */ /* 0x000fe4000fffe0ff */
[----:B------:R-:W-:Y:S02]  /*1780*/  UIADD3 UR13, UPT, UPT, UR21, 0x1, URZ ;  /* 0x00000001150d7890 */ /* 0x000fe4000fffe0ff */
[----:B--2-4-:R-:W-:-:S12]  /*1790*/  UIADD3 UR21, UPT, UPT, -UR21, URZ, URZ ;  /* 0x000000ff15157290 */ /* 0x014fd8000fffe1ff */
.L_x_42:
[----:B------:R-:W-:Y:S01]  /*17a0*/  UISETP.NE.AND UP0, UPT, UR45, URZ, UPT ;  /* 0x000000ff2d00728c */ /* 0x000fe2000bf05270 */
[----:B------:R-:W1:Y:S08]  /*17b0*/  S2UR UR45, SR_CgaCtaId ;  /* 0x00000000002d79c3 */ /* 0x000e700000008800 */
[----:B------:R-:W-:Y:S05]  /*17c0*/  BRA.U UP0, `(.L_x_23) ;  /* 0x0000000100347547 */ /* 0x000fea000b800000 */
[----:B------:R-:W2:Y:S01]  /*17d0*/  S2R R2, SR_CgaCtaId ;  /* 0x0000000000027919 */ /* 0x000ea20000008800 */
[----:B------:R-:W-:-:S04]  /*17e0*/  MOV R3, 0x400 ;  /* 0x0000040000037802 */ /* 0x000fc80000000f00 */
[----:B--2---:R-:W-:Y:S02]  /*17f0*/  LEA R2, R2, R3, 0x18 ;  /* 0x0000000302027211 */ /* 0x004fe400078ec0ff */
[----:B------:R-:W-:-:S03]  /*1800*/  SHF.L.U32 R3, R11, 0x1f, RZ ;  /* 0x0000001f0b037819 */ /* 0x000fc600000006ff */
[----:B------:R-:W-:-:S04]  /*1810*/  IMAD R2, R12, 0x8, R2 ;  /* 0x000000080c027824 */ /* 0x000fc800078e0202 */
[----:B------:R-:W2:Y:S02]  /*1820*/  SYNCS.PHASECHK.TRANS64.TRYWAIT P0, [R2+URZ+0x140], R3 ;  /* 0x00014003020075a7 */ /* 0x000ea400080011ff */
[----:B--2---:R-:W-:Y:S05]  /*1830*/  @!P0 BRA `(.L_x_24) ;  /* 0x0000008400088947 */ /* 0x004fea0003800000 */
.L_x_155:
[----:B------:R-:W-:Y:S01]  /*1840*/  VIADD R12, R12, 0x1 ;  /* 0x000000010c0c7836 */ /* 0x000fe20000000000 */
[----:B------:R2:W-:Y:S04]  /*1850*/  SYNCS.ARRIVE.TRANS64.A1T0 RZ, [R2+URZ+0x130], RZ ;  /* 0x000130ff02ff79a7 */ /* 0x0005e800081000ff */
[----:B------:R-:W-:-:S04]  /*1860*/  ISETP.NE.AND P0, PT, R12, 0x2, PT ;  /* 0x000000020c00780c */ /* 0x000fc80003f05270 */
[----:B------:R-:W-:Y:S02]  /*1870*/  SEL R12, R12, RZ, P0 ;  /* 0x000000ff0c0c7207 */ /* 0x000fe40000000000 */
[----:B--2---:R-:W-:-:S04]  /*1880*/  SEL R2, RZ, 0x1, P0 ;  /* 0x00000001ff027807 */ /* 0x004fc80000000000 */
[----:B------:R-:W-:-:S07]  /*1890*/  LOP3.LUT R11, R11, R2, RZ, 0x3c, !PT ;  /* 0x000000020b0b7212 */ /* 0x000fce00078e3cff */
.L_x_23:
[----:B------:R-:W-:Y:S01]  /*18a0*/  UMOV UR7, 0x400 ;  /* 0x0000040000077882 */ /* 0x000fe20000000000 */
[----:B------:R-:W-:Y:S01]  /*18b0*/  SHF.L.U32 R2, R17, 0x1f, RZ ;  /* 0x0000001f11027819 */ /* 0x000fe200000006ff */
[----:B-1----:R-:W-:Y:S01]  /*18c0*/  ULEA UR7, UR45, UR7, 0x18 ;  /* 0x000000072d077291 */ /* 0x002fe2000f8ec0ff */
[----:B------:R-:W-:Y:S01]  /*18d0*/  R2UR UR51, R18 ;  /* 0x00000000123372ca */ /* 0x000fe200000e0000 */
[----:B------:R-:W-:Y:S01]  /*18e0*/  UISETP.GE.U32.AND UP0, UPT, UR4, 0x7f, UPT ;  /* 0x0000007f0400788c */ /* 0x000fe2000bf06070 */
[----:B------:R-:W-:Y:S01]  /*18f0*/  R2UR UR11, R19 ;  /* 0x00000000130b72ca */ /* 0x000fe200000e0000 */
[----:B------:R-:W-:Y:S01]  /*1900*/  ULEA UR8, UR23, UR7, 0x3 ;  /* 0x0000000717087291 */ /* 0x000fe2000f8e18ff */
[----:B------:R-:W-:-:S08]  /*1910*/  UMOV UR25, URZ ;  /* 0x000000ff00197c82 */ /* 0x000fd00008000000 */
[----:B------:R1:W2:Y:S01]  /*1920*/  SYNCS.PHASECHK.TRANS64.TRYWAIT P0, [UR8+0x40], R2 ;  /* 0x00004002ff0075a7 */ /* 0x0002a20008001108 */
[----:B------:R-:W-:-:S13]  /*1930*/  R2UR UR8, R15 ;  /* 0x000000000f0872ca */ /* 0x000fda00000e0000 */
[----:B------:R-:W-:Y:S01]  /*1940*/  ULEA UR11, UR8, UR11, 0x8 ;  /* 0x0000000b080b7291 */ /* 0x000fe2000f8e40ff */
[----:B-1----:R-:W-:-:S05]  /*1950*/  LEA.HI R2, R14, R14, RZ, 0x1 ;  /* 0x0000000e0e027211 */ /* 0x002fca00078f08ff */
[----:B------:R-:W-:-:S05]  /*1960*/  IMAD.SHL.U32 R2, R2, 0x40, RZ ;  /* 0x0000004002027824 */ /* 0x000fca00078e00ff */
[----:B------:R-:W-:-:S04]  /*1970*/  LOP3.LUT R2, R2, 0xffffff80, RZ, 0xc0, !PT ;  /* 0xffffff8002027812 */ /* 0x000fc800078ec0ff */
[----:B------:R-:W-:-:S13]  /*1980*/  R2UR UR9, R2 ;  /* 0x00000000020972ca */ /* 0x000fda00000e0000 */
[----:B------:R-:W-:Y:S01]  /*1990*/  ULOP3.LUT UR51, UR9, 0x40, UR51, 0xf8, !UPT ;  /* 0x0000004009337892 */ /* 0x000fe2000f8ef833 */
[----:B------:R-:W-:Y:S11]  /*19a0*/  BRA.U !UP0, `(.L_x_25) ;  /* 0x0000000108c07547 */ /* 0x000ff6000b800000 */
[----:B------:R-:W-:Y:S01]  /*19b0*/  UMOV UR16, UR21 ;  /* 0x0000001500107c82 */ /* 0x000fe20008000000 */
[----:B------:R-:W-:Y:S01]  /*19c0*/  UMOV UR17, UR23 ;  /* 0x0000001700117c82 */ /* 0x000fe20008000000 */
[----:B------:R-:W-:-:S05]  /*19d0*/  UMOV UR50, URZ ;  /* 0x000000ff00327c82 */ /* 0x000fca0008000000 */
.L_x_31:
[----:B------:R-:W-:Y:S01]  /*19e0*/  ULEA UR49, UR17, UR7, 0x3 ;  /* 0x0000000711317291 */ /* 0x000fe2000f8e18ff */
[----:B------:R-:W-:Y:S01]  /*19f0*/  @P5 MOV R3, 0xc000 ;  /* 0x0000c00000035802 */ /* 0x000fe20000000f00 */
[----:B-12-4-:R-:W-:Y:S10]  /*1a00*/  @P0 BRA `(.L_x_26) ;  /* 0x00000000000c0947 */ /* 0x016ff40003800000 */
[----:B------:R-:W-:-:S04]  /*1a10*/  SHF.L.U32 R4, R17, 0x1f, RZ ;  /* 0x0000001f11047819 */ /* 0x000fc800000006ff */
[----:B------:R-:W1:Y:S02]  /*1a20*/  SYNCS.PHASECHK.TRANS64.TRYWAIT P0, [UR49+0x40], R4 ;  /* 0x00004004ff0075a7 */ /* 0x000e640008001131 */
[----:B-1----:R-:W-:Y:S05]  /*1a30*/  @!P0 BRA `(.L_x_27) ;  /* 0x00000080009c8947 */ /* 0x002fea0003800000 */
.L_x_26:
[----:B------:R2:W-:Y:S01]  /*1a40*/  @P5 SYNCS.ARRIVE.TRANS64 RZ, [UR49], R3 ;  /* 0x00000003ffff59a7 */ /* 0x0005e20008000031 */
[----:B------:R-:W-:Y:S02]  /*1a50*/  ULOP3.LUT UR8, UR22, 0x2, URZ, 0xfc, !UPT ;  /* 0x0000000216087892 */ /* 0x000fe4000f8efcff */
[----:B------:R-:W-:Y:S02]  /*1a60*/  UIADD3 UR16, UPT, UPT, UR16, 0x1, URZ ;  /* 0x0000000110107890 */ /* 0x000fe4000fffe0ff */
[----:B------:R-:W-:Y:S02]  /*1a70*/  UISETP.NE.AND UP0, UPT, UR8, 0x2, UPT ;  /* 0x000000020800788c */ /* 0x000fe4000bf05270 */
[----:B------:R-:W-:-:S07]  /*1a80*/  UISETP.NE.AND UP2, UPT, UR16, 0x1, UPT ;  /* 0x000000011000788c */ /* 0x000fce000bf45270 */
[----:B------:R-:W-:Y:S05]  /*1a90*/  BRA.U UP0, `(.L_x_28) ;  /* 0x0000000100047547 */ /* 0x000fea000b800000 */
[----:B------:R-:W-:Y:S05]  /*1aa0*/  BPT.TRAP 0x1 ;  /* 0x000000040000795c */ /* 0x000fea0000300000 */
.L_x_28:
[----:B------:R-:W-:Y:S04]  /*1ab0*/  BSSY.RECONVERGENT B0, `(.L_x_29) ;  /* 0x0000003000007945 */ /* 0x000fe80003800200 */
[----:B------:R-:W-:Y:S05]  /*1ac0*/  @!P4 BRA `(.L_x_30) ;  /* 0x000000000004c947 */ /* 0x000fea0003800000 */
[----:B------:R-:W-:Y:S05]  /*1ad0*/  BPT.TRAP 0x1 ;  /* 0x000000040000795c */ /* 0x000fea0000300000 */
.L_x_30:
[----:B------:R-:W-:Y:S05]  /*1ae0*/  BSYNC.RECONVERGENT B0 ;  /* 0x0000000000007941 */ /* 0x000fea0003800200 */
.L_x_29:
[----:B------:R-:W-:Y:S02]  /*1af0*/  UIADD3 UR23, UPT, UPT, UR17, 0x1, URZ ;  /* 0x0000000111177890 */ /* 0x000fe4000fffe0ff */
[----:B------:R-:W-:Y:S02]  /*1b00*/  ULEA UR48, UR17, UR7, 0xd ;  /* 0x0000000711307291 */ /* 0x000fe4000f8e68ff */
[----:B------:R-:W-:Y:S02]  /*1b10*/  UISETP.NE.AND UP0, UPT, UR23, 0x8, UPT ;  /* 0x000000081700788c */ /* 0x000fe4000bf05270 */
[----:B------:R-:W-:Y:S02]  /*1b20*/  UIADD3 UR28, UP1, UPT, UR14, 0x80, URZ ;  /* 0x000000800e1c7890 */ /* 0x000fe4000ff3e0ff */
[----:B------:R-:W-:Y:S02]  /*1b30*/  USEL UR9, URZ, 0x1, UP0 ;  /* 0x00000001ff097887 */ /* 0x000fe40008000000 */
[----:B------:R-:W-:-:S02]  /*1b40*/  USEL UR23, UR23, URZ, UP0 ;  /* 0x000000ff17177287 */ /* 0x000fc40008000000 */
[----:B------:R-:W-:Y:S02]  /*1b50*/  UIADD3 UR26, UP0, UPT, UR14, 0x180, URZ ;  /* 0x000001800e1a7890 */ /* 0x000fe4000ff1e0ff */
[----:B------:R-:W-:Y:S01]  /*1b60*/  ULEA UR8, UR23, UR7, 0x3 ;  /* 0x0000000717087291 */ /* 0x000fe2000f8e18ff */
[----:B------:R-:W-:Y:S01]  /*1b70*/  LOP3.LUT R17, R17, UR9, RZ, 0x3c, !PT ;  /* 0x0000000911117c12 */ /* 0x000fe2000f8e3cff */
[----:B------:R-:W-:Y:S02]  /*1b80*/  ULOP3.LUT UR49, UR49, 0xfefffff8, URZ, 0xc0, !UPT ;  /* 0xfefffff831317892 */ /* 0x000fe4000f8ec0ff */
[----:B------:R-:W-:Y:S01]  /*1b90*/  UIADD3.X UR29, UPT, UPT, URZ, UR15, URZ, UP1, !UPT ;  /* 0x0000000fff1d7290 */ /* 0x000fe20008ffe4ff */
[----:B-1----:R-:W-:Y:S01]  /*1ba0*/  SHF.L.U32 R2, R17, 0x1f, RZ ;  /* 0x0000001f11027819 */ /* 0x002fe200000006ff */
[----:B------:R-:W-:Y:S02]  /*1bb0*/  UIADD3 UR48, UPT, UPT, UR48, 0x8400, URZ ;  /* 0x0000840030307890 */ /* 0x000fe4000fffe0ff */
[----:B------:R-:W-:Y:S01]  /*1bc0*/  UIADD3.X UR27, UPT, UPT, URZ, UR15, URZ, UP0, !UPT ;  /* 0x0000000fff1b7290 */ /* 0x000fe200087fe4ff */
[----:B------:R1:W4:Y:S01]  /*1bd0*/  SYNCS.PHASECHK.TRANS64.TRYWAIT P0, [UR8+0x40], R2 ;  /* 0x00004002ff0075a7 */ /* 0x0003220008001108 */
[----:B------:R-:W-:Y:S01]  /*1be0*/  ULEA UR8, UR17, UR7, 0xe ;  /* 0x0000000711087291 */ /* 0x000fe2000f8e70ff */
[----:B------:R-:W-:Y:S01]  /*1bf0*/  UMOV UR18, 0x0 ;  /* 0x0000000000127882 */ /* 0x000fe20000000000 */
[----:B------:R-:W-:-:S02]  /*1c00*/  UMOV UR19, 0x10000000 ;  /* 0x1000000000137882 */ /* 0x000fc40000000000 */
[----:B------:R-:W-:Y:S01]  /*1c10*/  UIADD3 UR8, UPT, UPT, UR8, 0x18400, URZ ;  /* 0x0001840008087890 */ /* 0x000fe2000fffe0ff */
[----:B------:R2:W-:Y:S01]  /*1c20*/  UTMALDG.3D.2CTA [UR48], [UR28], desc[UR18] ;  /* 0x000012301c0075b4 */ /* 0x0005e20008211000 */
[----:B------:R-:W-:Y:S01]  /*1c30*/  UMOV UR10, UR50 ;  /* 0x00000032000a7c82 */ /* 0x000fe20008000000 */
[----:B------:R-:W-:Y:S01]  /*1c40*/  UMOV UR12, UR52 ;  /* 0x00000034000c7c82 */ /* 0x000fe20008000000 */
[----:B------:R-:W-:Y:S01]  /*1c50*/  UMOV UR9, UR49 ;  /* 0x0000003100097c82 */ /* 0x000fe20008000000 */
[----:B------:R-:W-:Y:S01]  /*1c60*/  UMOV UR25, UR13 ;  /* 0x0000000d00197c82 */ /* 0x000fe20008000000 */
[----:B------:R-:W-:-:S03]  /*1c70*/  UMOV UR17, UR23 ;  /* 0x0000001700117c82 */ /* 0x000fc60008000000 */
[----:B------:R1:W-:Y:S01]  /*1c80*/  UTMALDG.3D.2CTA [UR8], [UR26], desc[UR18] ;  /* 0x000012081a0075b4 */ /* 0x0003e20008211000 */
[----:B--2---:R-:W-:Y:S01]  /*1c90*/  UIADD3 UR50, UPT, UPT, UR50, 0x40, URZ ;  /* 0x0000004032327890 */ /* 0x004fe2000fffe0ff */
[----:B------:R-:W-:Y:S11]  /*1ca0*/  BRA.U UP2, `(.L_x_31) ;  /* 0xfffffffd024c7547 */ /* 0x000ff6000b83ffff */
.L_x_25:
[----:B--2-4-:R-:W-:Y:S01]  /*1cb0*/  PLOP3.LUT P0, PT, PT, PT, UP5, 0x80, 0x8 ;  /* 0x000000000008781c */ /* 0x014fe20003f0f058 */
[----:B-1----:R-:W-:Y:S01]  /*1cc0*/  ULEA UR8, UR23, UR7, 0x3 ;  /* 0x0000000717087291 */ /* 0x002fe2000f8e18ff */
[----:B------:R-:W-:Y:S01]  /*1cd0*/  SHF.L.U32 R2, R17, 0x1f, RZ ;  /* 0x0000001f11027819 */ /* 0x000fe200000006ff */
[----:B------:R-:W-:-:S10]  /*1ce0*/  UISETP.GT.AND UP0, UPT, UR6, UR5, UPT ;  /* 0x000000050600728c */ /* 0x000fd4000bf04270 */
[----:B------:R-:W-:Y:S01]  /*1cf0*/  @!P0 SYNCS.ARRIVE.TRANS64.A1T0 RZ, [UR7+0xc8], RZ ;  /* 0x0000c8ffffff89a7 */ /* 0x000fe20008100007 */
[----:B------:R1:W2:Y:S01]  /*1d00*/  SYNCS.PHASECHK.TRANS64.TRYWAIT P0, [UR8+0x40], R2 ;  /* 0x00004002ff0075a7 */ /* 0x0002a20008001108 */
[----:B------:R-:W-:Y:S05]  /*1d10*/  BRA.U !UP0, `(.L_x_32) ;  /* 0x0000000108c07547 */ /* 0x000fea000b800000 */
[----:B------:R-:W-:Y:S01]  /*1d20*/  UIADD3 UR26, UPT, UPT, UR24, UR25, URZ ;  /* 0x00000019181a7290 */ /* 0x000fe2000fffe0ff */
[----:B------:R-:W-:-:S11]  /*1d30*/  UMOV UR27, UR23 ;  /* 0x00000017001b7c82 */ /* 0x000fd60008000000 */
.L_x_38:
[----:B------:R-:W-:Y:S01]  /*1d40*/  ULEA UR17, UR27, UR7, 0x3 ;  /* 0x000000071b117291 */ /* 0x000fe2000f8e18ff */
[----:B--2---:R-:W-:Y:S01]  /*1d50*/  @P5 MOV R3, 0xc000 ;  /* 0x0000c00000035802 */ /* 0x004fe20000000f00 */
[----:B-12---:R-:W-:Y:S10]  /*1d60*/  @P0 BRA `(.L_x_33) ;  /* 0x00000000000c0947 */ /* 0x006ff40003800000 */
[----:B------:R-:W-:-:S04]  /*1d70*/  SHF.L.U32 R4, R17, 0x1f, RZ ;  /* 0x0000001f11047819 */ /* 0x000fc800000006ff */
[----:B------:R-:W2:Y:S02]  /*1d80*/  SYNCS.PHASECHK.TRANS64.TRYWAIT P0, [UR17+0x40], R4 ;  /* 0x00004004ff0075a7 */ /* 0x000ea40008001111 */
[----:B--2---:R-:W-:Y:S05]  /*1d90*/  @!P0 BRA `(.L_x_34) ;  /* 0x0000007c00dc8947 */ /* 0x004fea0003800000 */
.L_x_33:
[----:B------:R2:W-:Y:S01]  /*1da0*/  @P5 SYNCS.ARRIVE.TRANS64 RZ, [UR17], R3 ;  /* 0x00000003ffff59a7 */ /* 0x0005e20008000011 */
[----:B------:R-:W-:-:S04]  /*1db0*/  ULOP3.LUT UR8, UR22, 0x2, URZ, 0xfc, !UPT ;  /* 0x0000000216087892 */ /* 0x000fc8000f8efcff */
[----:B------:R-:W-:-:S09]  /*1dc0*/  UISETP.NE.AND UP0, UPT, UR8, 0x2, UPT ;  /* 0x000000020800788c */ /* 0x000fd2000bf05270 */
[----:B------:R-:W-:Y:S05]  /*1dd0*/  BRA.U UP0, `(.L_x_35) ;  /* 0x0000000100047547 */ /* 0x000fea000b800000 */
[----:B------:R-:W-:Y:S05]  /*1de0*/  BPT.TRAP 0x1 ;  /* 0x000000040000795c */ /* 0x000fea0000300000 */
.L_x_35:
[----:B------:R-:W-:Y:S04]  /*1df0*/  BSSY.RECONVERGENT B0, `(.L_x_36) ;  /* 0x0000003000007945 */ /* 0x000fe80003800200 */
[----:B------:R-:W-:Y:S05]  /*1e00*/  @!P4 BRA `(.L_x_37) ;  /* 0x000000000004c947 */ /* 0x000fea0003800000 */
[----:B------:R-:W-:Y:S05]  /*1e10*/  BPT.TRAP 0x1 ;  /* 0x000000040000795c */ /* 0x000fea0000300000 */
.L_x_37:
[----:B------:R-:W-:Y:S05]  /*1e20*/  BSYNC.RECONVERGENT B0 ;  /* 0x0000000000007941 */ /* 0x000fea0003800200 */
.L_x_36:
        /* <DEDUP_REMOVED lines=9> */
[----:B------:R-:W-:Y:S02]  /*1ec0*/  USHF.L.U32 UR18, UR25, 0x6, URZ ;  /* 0x0000000619127899 */ /* 0x000fe400080006ff */
[----:B------:R-:W-:Y:S01]  /*1ed0*/  ULOP3.LUT UR17, UR17, 0xfefffff8, URZ, 0xc0, !UPT ;  /* 0xfefffff811117892 */ /* 0x000fe2000f8ec0ff */
[----:B-1----:R-:W-:Y:S01]  /*1ee0*/  SHF.L.U32 R2, R17, 0x1f, RZ ;  /* 0x0000001f11027819 */ /* 0x002fe200000006ff */
[----:B------:R-:W-:Y:S02]  /*1ef0*/  UIADD3 UR16, UPT, UPT, UR16, 0x8400, URZ ;  /* 0x0000840010107890 */ /* 0x000fe4000fffe0ff */
[----:B------:R-:W-:Y:S01]  /*1f00*/  UIADD3.X UR33, UPT, UPT, URZ, UR15, URZ, UP1, !UPT ;  /* 0x0000000fff217290 */ /* 0x000fe20008ffe4ff */
[----:B------:R4:W1:Y:S01]  /*1f10*/  SYNCS.PHASECHK.TRANS64.TRYWAIT P0, [UR8+0x40], R2 ;  /* 0x00004002ff0075a7 */ /* 0x0008620008001108 */
[----:B------:R-:W-:-:S02]  /*1f20*/  ULEA UR8, UR27, UR7, 0xe ;  /* 0x000000071b087291 */ /* 0x000fc4000f8e70ff */
[----:B------:R-:W-:Y:S02]  /*1f30*/  UIADD3.X UR31, UPT, UPT, URZ, UR15, URZ, UP0, !UPT ;  /* 0x0000000fff1f7290 */ /* 0x000fe400087fe4ff */
[----:B------:R-:W-:Y:S01]  /*1f40*/  UIADD3 UR8, UPT, UPT, UR8, 0x18400, URZ ;  /* 0x0001840008087890 */ /* 0x000fe2000fffe0ff */
[----:B------:R-:W-:Y:S01]  /*1f50*/  UMOV UR28, 0x0 ;  /* 0x00000000001c7882 */ /* 0x000fe20000000000 */
[----:B------:R-:W-:Y:S01]  /*1f60*/  UMOV UR29, 0x10000000 ;  /* 0x10000000001d7882 */ /* 0x000fe20000000000 */
[----:B------:R-:W-:Y:S01]  /*1f70*/  UMOV UR19, UR51 ;  /* 0x0000003300137c82 */ /* 0x000fe20008000000 */
[----:B------:R-:W-:Y:S01]  /*1f80*/  UMOV UR20, UR52 ;  /* 0x0000003400147c82 */ /* 0x000fe20008000000 */
[----:B------:R-:W-:Y:S01]  /*1f90*/  UMOV UR12, UR52 ;  /* 0x00000034000c7c82 */ /* 0x000fe20008000000 */
[----:B------:R-:W-:Y:S01]  /*1fa0*/  UMOV UR9, UR17 ;  /* 0x0000001100097c82 */ /* 0x000fe20008000000 */
[----:B------:R-:W-:Y:S01]  /*1fb0*/  UMOV UR10, UR18 ;  /* 0x00000012000a7c82 */ /* 0x000fe20008000000 */
[----:B------:R4:W-:Y:S01]  /*1fc0*/  UTMALDG.3D.2CTA [UR16], [UR32], desc[UR28] ;  /* 0x00001c10200075b4 */ /* 0x0009e20008211000 */
[----:B------:R-:W-:Y:S01]  /*1fd0*/  UIADD3 UR25, UPT, UPT, UR25, 0x1, URZ ;  /* 0x0000000119197890 */ /* 0x000fe2000fffe0ff */
[----:B------:R-:W-:-:S03]  /*1fe0*/  UMOV UR27, UR23 ;  /* 0x00000017001b7c82 */ /* 0x000fc60008000000 */
[----:B------:R-:W-:Y:S01]  /*1ff0*/  UISETP.NE.AND UP0, UPT, UR25, UR26, UPT ;  /* 0x0000001a1900728c */ /* 0x000fe2000bf05270 */
[----:B------:R4:W-:Y:S08]  /*2000*/  UTMALDG.3D.2CTA [UR8], [UR30], desc[UR28] ;  /* 0x00001c081e0075b4 */ /* 0x0009f00008211000 */
[----:B----4-:R-:W-:Y:S05]  /*2010*/  BRA.U UP0, `(.L_x_38) ;  /* 0xfffffffd00487547 */ /* 0x010fea000b83ffff */
.L_x_32:
[C---:B-1----:R-:W-:Y:S01]  /*2020*/  LEA R2, R16.reuse, UR7, 0x3 ;  /* 0x0000000710027c11 */ /* 0x042fe2000f8e18ff */
[----:B------:R-:W-:Y:S01]  /*2030*/  NOP ;  /* 0x0000000000007918 */ /* 0x000fe20000000000 */
[----:B--2---:R-:W-:Y:S02]  /*2040*/  SHF.L.U32 R3, R13, 0x1f, RZ ;  /* 0x0000001f0d037819 */ /* 0x004fe400000006ff */
[----:B------:R-:W-:Y:S02]  /*2050*/  LEA R4, R16, UR7, 0x4 ;  /* 0x0000000710047c11 */ /* 0x000fe4000f8e20ff */
[----:B------:R-:W1:Y:S02]  /*2060*/  SYNCS.PHASECHK.TRANS64.TRYWAIT P0, [R2+URZ+0xd0], R3 ;  /* 0x0000d003020075a7 */ /* 0x000e6400080011ff */
[----:B-1----:R-:W-:Y:S05]  /*2070*/  @!P0 BRA `(.L_x_39) ;  /* 0x0000007c003c8947 */ /* 0x002fea0003800000 */
.L_x_158:
[----:B------:R-:W2:Y:S01]  /*2080*/  LDS.128 R4, [R4+0x160] ;  /* 0x0001600004047984 */ /* 0x000ea20000000c00 */
[----:B------:R-:W-:Y:S01]  /*2090*/  ISETP.GE.AND P0, PT, R42, 0x1, PT ;  /* 0x000000012a00780c */ /* 0x000fe20003f06270 */
[----:B-1----:R-:W-:Y:S01]  /*20a0*/  VIADD R2, R2, 0xe0 ;  /* 0x000000e002027836 */ /* 0x002fe20000000000 */
[----:B------:R-:W-:Y:S01]  /*20b0*/  @!PT LDS RZ, [RZ] ;  /* 0x00000000fffff984 */ /* 0x000fe20000000800 */
[----:B------:R-:W-:Y:S01]  /*20c0*/  @!PT LDS RZ, [RZ] ;  /* 0x00000000fffff984 */ /* 0x000fe20000000800 */
[----:B------:R-:W-:Y:S01]  /*20d0*/  @!PT LDS RZ, [RZ] ;  /* 0x00000000fffff984 */ /* 0x000fe20000000800 */
[----:B------:R-:W-:Y:S01]  /*20e0*/  @!PT LDS RZ, [RZ] ;  /* 0x00000000fffff984 */ /* 0x000fe20000000800 */
[----:B------:R1:W-:Y:S06]  /*20f0*/  MEMBAR.ALL.CTA ;  /* 0x0000000000007992 */ /* 0x0003ec0000008000 */
[----:B-1----:R-:W1:Y:S01]  /*2100*/  FENCE.VIEW.ASYNC.S ;  /* 0x00000000000073c6 */ /* 0x002e620000000000 */
[----:B------:R-:W-:-:S04]  /*2110*/  PRMT R2, RZ, 0x654, R2 ;  /* 0x00000654ff027816 */ /* 0x000fc80000000002 */
[----:B-1----:R1:W-:Y:S01]  /*2120*/  SYNCS.ARRIVE.TRANS64.RED.A1T0 RZ, [R2+URZ], RZ ;  /* 0x000000ff02ff79a7 */ /* 0x0023e200081004ff */
[----:B--2---:R-:W-:-:S13]  /*2130*/  LOP3.LUT P2, RZ, R6, 0x1, RZ, 0xc0, !PT ;  /* 0x0000000106ff7812 */ /* 0x004fda000784c0ff */
[----:B------:R-:W-:Y:S01]  /*2140*/  @P2 SHF.R.U32.HI R3, RZ, 0x10, R5 ;  /* 0x00000010ff032819 */ /* 0x000fe20000011605 */
[----:B------:R-:W-:Y:S01]  /*2150*/  VOTEU.ANY UP0, P2 ;  /* 0x0000000000ff7886 */ /* 0x000fe20001000100 */
[----:B------:R-:W-:Y:S02]  /*2160*/  @P2 MOV R10, R4 ;  /* 0x00000004000a2202 */ /* 0x000fe40000000f00 */
[----:B------:R-:W-:Y:S02]  /*2170*/  @P2 R2UR.BROADCAST UR8, R3 ;  /* 0x00000000030822ca */ /* 0x000fe400008e0000 */
[----:B------:R-:W-:-:S11]  /*2180*/  @P2 LOP3.LUT R9, R5, 0xffff, RZ, 0xc0, !PT ;  /* 0x0000ffff05092812 */ /* 0x000fd600078ec0ff */
[----:B------:R-:W-:Y:S01]  /*2190*/  @UP0 UMOV UR52, UR8 ;  /* 0x0000000800340c82 */ /* 0x000fe20008000000 */
[----:B-1----:R-:W-:Y:S05]  /*21a0*/  @!P0 BRA `(.L_x_40) ;  /* 0x0000000000b88947 */ /* 0x002fea0003800000 */
[----:B------:R-:W3:Y:S01]  /*21b0*/  LDC.64 R4, c[0x0][0xb18] ;  /* 0x0002c600ff047b82 */ /* 0x000ee20000000a00 */
[----:B------:R-:W-:-:S07]  /*21c0*/  ISETP.NE.AND P3, PT, R42, 0x1, PT ;  /* 0x000000012a00780c */ /* 0x000fce0003f65270 */
[----:B------:R-:W1:Y:S08]  /*21d0*/  LDC.64 R6, c[0x0][0xb10] ;  /* 0x0002c400ff067b82 */ /* 0x000e700000000a00 */
[----:B------:R-:W2:Y:S08]  /*21e0*/  LDC R14, c[0x0][0xb20] ;  /* 0x0002c800ff0e7b82 */ /* 0x000eb00000000800 */
[----:B------:R-:W4:Y:S01]  /*21f0*/  LDC R15, c[0x0][0xb0c] ;  /* 0x0002c300ff0f7b82 */ /* 0x000f220000000800 */
[----:B---3--:R-:W-:Y:S01]  /*2200*/  IMAD.HI.U32 R21, R0, R5, RZ ;  /* 0x0000000500157227 */ /* 0x008fe200078e00ff */
[----:B------:R-:W-:-:S03]  /*2210*/  ISETP.NE.AND P0, PT, R4, 0x1, PT ;  /* 0x000000010400780c */ /* 0x000fc60003f05270 */
[----:B------:R-:W-:-:S03]  /*2220*/  IMAD.HI.U32 R5, R9, R5, RZ ;  /* 0x0000000509057227 */ /* 0x000fc600078e00ff */
[----:B------:R-:W3:Y:S01]  /*2230*/  LDC.64 R2, c[0x0][0xb28] ;  /* 0x0002ca00ff027b82 */ /* 0x000ee20000000a00 */
[----:B-1----:R-:W-:-:S04]  /*2240*/  IMAD.HI.U32 R22, R8, R6, RZ ;  /* 0x0000000608167227 */ /* 0x002fc800078e00ff */
[----:B------:R-:W-:Y:S01]  /*2250*/  IMAD.HI.U32 R23, R10, R6, RZ ;  /* 0x000000060a177227 */ /* 0x000fe200078e00ff */
[----:B------:R-:W-:Y:S02]  /*2260*/  SHF.R.U32.HI R22, RZ, R7, R22 ;  /* 0x00000007ff167219 */ /* 0x000fe40000011616 */
[-C--:B--2---:R-:W-:Y:S02]  /*2270*/  SHF.R.U32.HI R21, RZ, R14.reuse, R21 ;  /* 0x0000000eff157219 */ /* 0x084fe40000011615 */
[----:B------:R-:W-:Y:S02]  /*2280*/  SHF.R.U32.HI R5, RZ, R14, R5 ;  /* 0x0000000eff057219 */ /* 0x000fe40000011605 */
[----:B------:R-:W-:Y:S02]  /*2290*/  SEL R21, R0, R21, !P0 ;  /* 0x0000001500157207 */ /* 0x000fe40004000000 */
[----:B------:R-:W-:Y:S02]  /*22a0*/  SHF.R.U32.HI R23, RZ, R7, R23 ;  /* 0x00000007ff177219 */ /* 0x000fe40000011617 */
[----:B----4-:R-:W-:-:S02]  /*22b0*/  ISETP.NE.AND P1, PT, R15, 0x1, PT ;  /* 0x000000010f00780c */ /* 0x010fc40003f25270 */
[----:B------:R-:W-:Y:S02]  /*22c0*/  SEL R5, R9, R5, !P0 ;  /* 0x0000000509057207 */ /* 0x000fe40004000000 */
[----:B------:R-:W-:Y:S02]  /*22d0*/  SEL R22, R8, R22, !P1 ;  /* 0x0000001608167207 */ /* 0x000fe40004800000 */
[----:B------:R-:W-:Y:S01]  /*22e0*/  SEL R23, R10, R23, !P1 ;  /* 0x000000170a177207 */ /* 0x000fe20004800000 */
[----:B---3--:R-:W-:-:S04]  /*22f0*/  IMAD.HI.U32 R20, R21, R2, RZ ;  /* 0x0000000215147227 */ /* 0x008fc800078e00ff */
        /* <DEDUP_REMOVED lines=10> */
[----:B------:R-:W-:-:S04]  /*23a0*/  @!P0 IMAD.HI.U32 R7, R23, R2, RZ ;  /* 0x0000000217078227 */ /* 0x000fc800078e00ff */
[----:B------:R-:W-:Y:S01]  /*23b0*/  IMAD.MOV R2, RZ, RZ, -R6 ;  /* 0x000000ffff027224 */ /* 0x000fe200078e0a06 */
[----:B------:R-:W-:Y:S02]  /*23c0*/  @!P0 SHF.R.U32.HI R3, RZ, R3, R7 ;  /* 0x00000003ff038219 */ /* 0x000fe40000011607 */
[----:B------:R-:W-:Y:S01]  /*23d0*/  IADD3 R7, PT, PT, -R5, RZ, RZ ;  /* 0x000000ff05077210 */ /* 0x000fe20007ffe1ff */
[----:B------:R-:W-:Y:S01]  /*23e0*/  IMAD R2, R42, R2, R5 ;  /* 0x000000022a027224 */ /* 0x000fe200078e0205 */
        /* <DEDUP_REMOVED lines=10> */
.L_x_40:
[----:B------:R-:W1:Y:S02]  /*2490*/  LDCU UR8, c[0x0][0xb30] ;  /* 0x00016600ff0877ac */ /* 0x000e640008000800 */
[----:B-1----:R-:W-:-:S09]  /*24a0*/  UISETP.NE.AND UP0, UPT, UR8, 0x1, UPT ;  /* 0x000000010800788c */ /* 0x002fd2000bf05270 */
[----:B------:R-:W-:Y:S05]  /*24b0*/  BRA.U UP0, `(.L_x_41) ;  /* 0x0000000100407547 */ /* 0x000fea000b800000 */
[----:B------:R-:W1:Y:S08]  /*24c0*/  LDC.64 R4, c[0x0][0xb10] ;  /* 0x0002c400ff047b82 */ /* 0x000e700000000a00 */
[----:B------:R-:W2:Y:S08]  /*24d0*/  LDC.64 R2, c[0x0][0xb18] ;  /* 0x0002c600ff027b82 */ /* 0x000eb00000000a00 */
[----:B------:R-:W4:Y:S08]  /*24e0*/  LDC R6, c[0x0][0xb20] ;  /* 0x0002c800ff067b82 */ /* 0x000f300000000800 */
[----:B------:R-:W3:Y:S01]  /*24f0*/  LDC R7, c[0x0][0xb0c] ;  /* 0x0002c300ff077b82 */ /* 0x000ee20000000800 */
[----:B-1----:R-:W-:-:S05]  /*2500*/  IMAD.HI.U32 R4, R10, R4, RZ ;  /* 0x000000040a047227 */ /* 0x002fca00078e00ff */
[----:B------:R-:W-:Y:S01]  /*2510*/  SHF.R.U32.HI R4, RZ, R5, R4 ;  /* 0x00000005ff047219 */ /* 0x000fe20000011604 */
[----:B--2---:R-:W-:Y:S01]  /*2520*/  IMAD.HI.U32 R3, R9, R3, RZ ;  /* 0x0000000309037227 */ /* 0x004fe200078e00ff */
[----:B------:R-:W-:-:S04]  /*2530*/  ISETP.NE.AND P0, PT, R2, 0x1, PT ;  /* 0x000000010200780c */ /* 0x000fc80003f05270 */
[----:B----4-:R-:W-:-:S04]  /*2540*/  SHF.R.U32.HI R3, RZ, R6, R3 ;  /* 0x00000006ff037219 */ /* 0x010fc80000011603 */
[----:B------:R-:W-:Y:S02]  /*2550*/  SEL R3, R9, R3, !P0 ;  /* 0x0000000309037207 */ /* 0x000fe40004000000 */
[----:B---3--:R-:W-:-:S04]  /*2560*/  ISETP.NE.AND P1, PT, R7, 0x1, PT ;  /* 0x000000010700780c */ /* 0x008fc80003f25270 */
[----:B------:R-:W-:-:S05]  /*2570*/  SEL R4, R10, R4, !P1 ;  /* 0x000000040a047207 */ /* 0x000fca0004800000 */
[----:B------:R-:W-:Y:S02]  /*2580*/  IMAD.IADD R5, R3, 0x1, -R4 ;  /* 0x0000000103057824 */ /* 0x000fe400078e0a04 */
[----:B------:R-:W-:Y:S02]  /*2590*/  IMAD.IADD R3, R4, 0x1, -R3 ;  /* 0x0000000104037824 */ /* 0x000fe400078e0a03 */
[----:B------:R-:W-:Y:S02]  /*25a0*/  IMAD R10, R5, R7, R10 ;  /* 0x00000007050a7224 */ /* 0x000fe400078e020a */
[----:B------:R-:W-:-:S07]  /*25b0*/  IMAD R9, R3, R2, R9 ;  /* 0x0000000203097224 */ /* 0x000fce00078e0209 */
.L_x_41:
[----:B------:R-:W-:Y:S01]  /*25c0*/  VIADD R16, R16, 0x1 ;  /* 0x0000000110107836 */ /* 0x000fe20000000000 */
[----:B------:R-:W-:Y:S01]  /*25d0*/  UPLOP3.LUT UP5, UPT, UPT, UPT, UPT, 0x80, 0x8 ;  /* 0x000000000008789c */ /* 0x000fe20003faf070 */
[----:B------:R-:W-:Y:S02]  /*25e0*/  IMAD.IADD R14, R10, 0x1, R97 ;  /* 0x000000010a0e7824 */ /* 0x000fe400078e0261 */
[----:B------:R-:W-:Y:S01]  /*25f0*/  IMAD.IADD R15, R9, 0x1, R96 ;  /* 0x00000001090f7824 */ /* 0x000fe200078e0260 */
[----:B------:R-:W-:-:S04]  /*2600*/  ISETP.NE.AND P0, PT, R16, 0x2, PT ;  /* 0x000000021000780c */ /* 0x000fc80003f05270 */
[----:B------:R-:W-:Y:S02]  /*2610*/  SEL R2, RZ, 0x1, P0 ;  /* 0x00000001ff027807 */ /* 0x000fe40000000000 */
[----:B------:R-:W-:Y:S02]  /*2620*/  SEL R16, R16, RZ, P0 ;  /* 0x000000ff10107207 */ /* 0x000fe40000000000 */
[----:B------:R-:W-:Y:S01]  /*2630*/  LOP3.LUT R13, R13, R2, RZ, 0x3c, !PT ;  /* 0x000000020d0d7212 */ /* 0x000fe200078e3cff */
[----:B------:R-:W-:Y:S06]  /*2640*/  @P2 BRA `(.L_x_42) ;  /* 0xfffffff000542947 */ /* 0x000fec000383ffff */
[----:B------:R-:W-:Y:S01]  /*2650*/  UIADD3 UR7, UPT, UPT, UR7, 0x40, URZ ;  /* 0x0000004007077890 */ /* 0x000fe2000fffe0ff */
[----:B------:R-:W-:-:S03]  /*2660*/  SHF.L.U32 R2, R17, 0x1f, RZ ;  /* 0x0000001f11027819 */ /* 0x000fc600000006ff */
[----:B------:R-:W-:-:S09]  /*2670*/  ULEA UR4, UR23, UR7, 0x3 ;  /* 0x0000000717047291 */ /* 0x000fd2000f8e18ff */
[----:B------:R-:W1:Y:S02]  /*2680*/  SYNCS.PHASECHK.TRANS64.TRYWAIT P0, [UR4], R2 ;  /* 0x00000002ff0075a7 */ /* 0x000e640008001104 */
[----:B-1----:R-:W-:Y:S05]  /*2690*/  @!P0 BRA `(.L_x_43) ;  /* 0x0000007400c88947 */ /* 0x002fea0003800000 */
.L_x_160:
[----:B------:R-:W-:-:S04]  /*26a0*/  UIADD3 UR5, UPT, UPT, UR23, 0x1, URZ ;  /* 0x0000000117057890 */ /* 0x000fc8000fffe0ff */
[----:B------:R-:W-:-:S04]  /*26b0*/  UISETP.NE.AND UP0, UPT, UR5, 0x8, UPT ;  /* 0x000000080500788c */ /* 0x000fc8000bf05270 */
[----:B------:R-:W-:Y:S02]  /*26c0*/  USEL UR6, URZ, 0x1, UP0 ;  /* 0x00000001ff067887 */ /* 0x000fe40008000000 */
[----:B------:R-:W-:-:S04]  /*26d0*/  USEL UR5, UR5, URZ, UP0 ;  /* 0x000000ff05057287 */ /* 0x000fc80008000000 */
[----:B------:R-:W-:Y:S01]  /*26e0*/  ULEA UR4, UR5, UR7, 0x3 ;  /* 0x0000000705047291 */ /* 0x000fe2000f8e18ff */
[----:B-1----:R-:W-:-:S04]  /*26f0*/  LOP3.LUT R2, R17, UR6, RZ, 0x3c, !PT ;  /* 0x0000000611027c12 */ /* 0x002fc8000f8e3cff */
[----:B------:R-:W-:-:S04]  /*2700*/  SHF.L.U32 R3, R2, 0x1f, RZ ;  /* 0x0000001f02037819 */ /* 0x000fc800000006ff */
[----:B------:R-:W1:Y:S02]  /*2710*/  SYNCS.PHASECHK.TRANS64.TRYWAIT P0, [UR4], R3 ;  /* 0x00000003ff0075a7 */ /* 0x000e640008001104 */
[----:B-1----:R-:W-:Y:S05]  /*2720*/  @!P0 BRA `(.L_x_44) ;  /* 0x0000007400bc8947 */ /* 0x002fea0003800000 */
.L_x_162:
[----:B------:R-:W-:-:S04]  /*2730*/  UIADD3 UR5, UPT, UPT, UR5, 0x1, URZ ;  /* 0x0000000105057890 */ /* 0x000fc8000fffe0ff */
[----:B------:R-:W-:-:S04]  /*2740*/  UISETP.NE.AND UP0, UPT, UR5, 0x8, UPT ;  /* 0x000000080500788c */ /* 0x000fc8000bf05270 */
[----:B------:R-:W-:Y:S02]  /*2750*/  USEL UR6, URZ, 0x1, UP0 ;  /* 0x00000001ff067887 */ /* 0x000fe40008000000 */
[----:B------:R-:W-:-:S04]  /*2760*/  USEL UR5, UR5, URZ, UP0 ;  /* 0x000000ff05057287 */ /* 0x000fc80008000000 */
[----:B------:R-:W-:Y:S01]  /*2770*/  ULEA UR4, UR5, UR7, 0x3 ;  /* 0x0000000705047291 */ /* 0x000fe2000f8e18ff */
[----:B------:R-:W-:-:S04]  /*2780*/  LOP3.LUT R2, R2, UR6, RZ, 0x3c, !PT ;  /* 0x0000000602027c12 */ /* 0x000fc8000f8e3cff */
[----:B-1----:R-:W-:-:S04]  /*2790*/  SHF.L.U32 R3, R2, 0x1f, RZ ;  /* 0x0000001f02037819 */ /* 0x002fc800000006ff */
[----:B------:R-:W1:Y:S02]  /*27a0*/  SYNCS.PHASECHK.TRANS64.TRYWAIT P0, [UR4], R3 ;  /* 0x00000003ff0075a7 */ /* 0x000e640008001104 */
[----:B-1----:R-:W-:Y:S05]  /*27b0*/  @!P0 BRA `(.L_x_45) ;  /* 0x0000007400b08947 */ /* 0x002fea0003800000 */
.L_x_164:
        /* <DEDUP_REMOVED lines=9> */
.L_x_166:
        /* <DEDUP_REMOVED lines=9> */
.L_x_168:
        /* <DEDUP_REMOVED lines=9> */
.L_x_170:
        /* <DEDUP_REMOVED lines=9> */
.L_x_172:
[----:B------:R-:W-:-:S04]  /*2a00*/  UIADD3 UR5, UPT, UPT, UR5, 0x1, URZ ;  /* 0x0000000105057890 */ /* 0x000fc8000fffe0ff */
[----:B------:R-:W-:-:S04]  /*2a10*/  UISETP.NE.AND UP0, UPT, UR5, 0x8, UPT ;  /* 0x000000080500788c */ /* 0x000fc8000bf05270 */
[----:B------:R-:W-:Y:S02]  /*2a20*/  USEL UR4, URZ, 0x1, UP0 ;  /* 0x00000001ff047887 */ /* 0x000fe40008000000 */
[----:B------:R-:W-:-:S04]  /*2a30*/  USEL UR5, UR5, URZ, UP0 ;  /* 0x000000ff05057287 */ /* 0x000fc80008000000 */
[----:B------:R-:W-:Y:S01]  /*2a40*/  ULEA UR5, UR5, UR7, 0x3 ;  /* 0x0000000705057291 */ /* 0x000fe2000f8e18ff */
[----:B------:R-:W-:-:S04]  /*2a50*/  LOP3.LUT R2, R2, UR4, RZ, 0x3c, !PT ;  /* 0x0000000402027c12 */ /* 0x000fc8000f8e3cff */
[----:B------:R-:W-:Y:S01]  /*2a60*/  SHF.L.U32 R2, R2, 0x1f, RZ ;  /* 0x0000001f02027819 */ /* 0x000fe200000006ff */
[----:B-1-3--:R-:W-:-:S07]  /*2a70*/  IMAD.U32 R0, RZ, RZ, UR5 ;  /* 0x00000005ff007e24 */ /* 0x00afce000f8e00ff */
.L_x_50:
[----:B-1----:R1:W2:Y:S02]  /*2a80*/  SYNCS.PHASECHK.TRANS64.TRYWAIT P0, [R0+URZ], R2 ;  /* 0x00000002000075a7 */ /* 0x0022a400080011ff */
[----:B--2---:R-:W-:Y:S05]  /*2a90*/  @!P0 NANOSLEEP.SYNCS 0x989680 ;  /* 0x009896800000895d */ /* 0x004fea0003900000 */
[----:B------:R-:W2:Y:S02]  /*2aa0*/  @!P0 SYNCS.PHASECHK.TRANS64 P0, [R0+URZ], R2 ;  /* 0x00000002000085a7 */ /* 0x000ea400080010ff */
[----:B--2---:R-:W-:Y:S05]  /*2ab0*/  @P0 EXIT ;  /* 0x000000000000094d */ /* 0x004fea0003800000 */
[----:B------:R-:W-:Y:S05]  /*2ac0*/  BRA `(.L_x_50) ;  /* 0xfffffffc00ec7947 */ /* 0x000fea000383ffff */
.L_x_22:
[----:B------:R-:W-:-:S04]  /*2ad0*/  UISETP.NE.AND UP1, UPT, UR45, URZ, UPT ;  /* 0x000000ff2d00728c */ /* 0x000fc8000bf25270 */
[----:B------:R-:W-:-:S09]  /*2ae0*/  UISETP.NE.OR UP1, UPT, UR10, 0x1, UP1 ;  /* 0x000000010a00788c */ /* 0x000fd20008f25670 */
[----:B------:R-:W-:Y:S05]  /*2af0*/  BRA.U UP1, `(.L_x_51) ;  /* 0x0000000501487547 */ /* 0x000fea000b800000 */
[----:B------:R-:W-:Y:S01]  /*2b00*/  ISETP.GE.U32.AND P2, PT, R2, 0x2, PT ;  /* 0x000000020200780c */ /* 0x000fe20003f46070 */
[----:B------:R-:W-:Y:S01]  /*2b10*/  IMAD.MOV.U32 R12, RZ, RZ, 0x1 ;  /* 0x00000001ff0c7424 */ /* 0x000fe200078e00ff */
[----:B------:R-:W-:Y:S02]  /*2b20*/  CS2R R10, SRZ ;  /* 0x00000000000a7805 */ /* 0x000fe4000001ff00 */
[----:B------:R-:W-:Y:S01]  /*2b30*/  CS2R R8, SRZ ;  /* 0x0000000000087805 */ /* 0x000fe2000001ff00 */
[----:B------:R-:W-:Y:S01]  /*2b40*/  UMOV UR4, 0x400 ;  /* 0x0000040000047882 */ /* 0x000fe20000000000 */
[----:B------:R-:W-:Y:S01]  /*2b50*/  UMOV UR6, URZ ;  /* 0x000000ff00067c82 */ /* 0x000fe20008000000 */
[----:B------:R-:W-:-:S12]  /*2b60*/  ULEA UR45, UR45, UR4, 0x18 ;  /* 0x000000042d2d7291 */ /* 0x000fd8000f8ec0ff */
.L_x_55:
[----:B------:R-:W-:Y:S02]  /*2b70*/  LEA R0, R8, UR45, 0x3 ;  /* 0x0000002d08007c11 */ /* 0x000fe4000f8e18ff */
[----:B------:R-:W-:-:S03]  /*2b80*/  SHF.L.U32 R4, R9, 0x1f, RZ ;  /* 0x0000001f09047819 */ /* 0x000fc600000006ff */
[----:B------:R-:W-:Y:S01]  /*2b90*/  VIADD R5, R0, 0x140 ;  /* 0x0000014000057836 */ /* 0x000fe20000000000 */
[----:B------:R-:W1:Y:S02]  /*2ba0*/  SYNCS.PHASECHK.TRANS64.TRYWAIT P0, [R0+URZ+0x130], R4 ;  /* 0x00013004000075a7 */ /* 0x000e6400080011ff */
[----:B-1----:R-:W-:Y:S05]  /*2bb0*/  @!P0 BRA `(.L_x_52) ;  /* 0x0000007400288947 */ /* 0x002fea0003800000 */
.L_x_173:
[----:B------:R-:W-:Y:S01]  /*2bc0*/  ULEA UR5, UR6, UR45, 0x3 ;  /* 0x0000002d06057291 */ /* 0x000fe2000f8e18ff */
[----:B-1----:R-:W-:Y:S01]  /*2bd0*/  PRMT R0, RZ, 0x654, R5 ;  /* 0x00000654ff007816 */ /* 0x002fe20000000005 */
[----:B------:R-:W-:Y:S01]  /*2be0*/  @!P2 IMAD.MOV.U32 R4, RZ, RZ, 0x10 ;  /* 0x00000010ff04a424 */ /* 0x000fe200078e00ff */
[----:B------:R-:W-:Y:S01]  /*2bf0*/  SHF.L.U32 R5, R12, 0x1f, RZ ;  /* 0x0000001f0c057819 */ /* 0x000fe200000006ff */
[----:B------:R-:W-:Y:S01]  /*2c00*/  UIADD3 UR4, UPT, UPT, UR5, 0xd0, URZ ;  /* 0x000000d005047890 */ /* 0x000fe2000fffe0ff */
[----:B------:R1:W-:Y:S05]  /*2c10*/  SYNCS.ARRIVE.TRANS64.RED.A1T0 RZ, [R0+URZ], RZ ;  /* 0x000000ff00ff79a7 */ /* 0x0003ea00081004ff */
[----:B------:R-:W-:Y:S01]  /*2c20*/  IMAD.U32 R6, RZ, RZ, UR4 ;  /* 0x00000004ff067e24 */ /* 0x000fe2000f8e00ff */
[----:B------:R-:W2:Y:S04]  /*2c30*/  SYNCS.PHASECHK.TRANS64.TRYWAIT P0, [UR5+0xe0], R5 ;  /* 0x0000e005ff0075a7 */ /* 0x000ea80008001105 */
[----:B------:R-:W-:Y:S01]  /*2c40*/  PRMT R6, R2, 0x654, R6 ;  /* 0x0000065402067816 */ /* 0x000fe20000000006 */
[----:B-12---:R-:W-:Y:S06]  /*2c50*/  @!P0 BRA `(.L_x_53) ;  /* 0x0000007400148947 */ /* 0x006fec0003800000 */
.L_x_175:
[----:B------:R-:W-:Y:S01]  /*2c60*/  ULEA UR4, UR6, UR45, 0x4 ;  /* 0x0000002d06047291 */ /* 0x000fe2000f8e20ff */
[----:B------:R-:W-:Y:S01]  /*2c70*/  SEL R3, R6, R3, !P2 ;  /* 0x0000000306037207 */ /* 0x000fe20005000000 */
[----:B------:R-:W-:Y:S01]  /*2c80*/  UIADD3 UR5, UPT, UPT, UR5, 0xd0, URZ ;  /* 0x000000d005057890 */ /* 0x000fe2000fffe0ff */
[----:B-1----:R-:W-:Y:S01]  /*2c90*/  LEA R0, R11, UR45, 0x3 ;  /* 0x0000002d0b007c11 */ /* 0x002fe2000f8e18ff */
[----:B------:R-:W-:Y:S01]  /*2ca0*/  UIADD3 UR4, UPT, UPT, UR4, 0x160, URZ ;  /* 0x0000016004047890 */ /* 0x000fe2000fffe0ff */
[----:B------:R1:W-:Y:S01]  /*2cb0*/  @!P2 SYNCS.ARRIVE.TRANS64.RED RZ, [R3+URZ], R4 ;  /* 0x0000000403ffa9a7 */ /* 0x0003e200080004ff */
[----:B------:R-:W-:Y:S01]  /*2cc0*/  UIADD3 UR6, UPT, UPT, UR6, 0x1, URZ ;  /* 0x0000000106067890 */ /* 0x000fe2000fffe0ff */
[----:B------:R-:W-:-:S03]  /*2cd0*/  VIADD R8, R8, 0x1 ;  /* 0x0000000108087836 */ /* 0x000fc60000000000 */
[----:B------:R-:W-:Y:S02]  /*2ce0*/  UISETP.NE.AND UP0, UPT, UR6, 0x2, UPT ;  /* 0x000000020600788c */ /* 0x000fe4000bf05270 */
[----:B------:R-:W-:Y:S01]  /*2cf0*/  ISETP.NE.AND P0, PT, R8, 0x2, PT ;  /* 0x000000020800780c */ /* 0x000fe20003f05270 */
[----:B------:R-:W-:Y:S06]  /*2d00*/  UGETNEXTWORKID.BROADCAST [UR4], [UR5] ;  /* 0x00000000040073ca */ /* 0x000fec0008000100 */
[----:B------:R-:W-:Y:S02]  /*2d10*/  USEL UR4, URZ, 0x1, UP0 ;  /* 0x00000001ff047887 */ /* 0x000fe40008000000 */
[----:B------:R-:W-:-:S04]  /*2d20*/  USEL UR6, UR6, URZ, UP0 ;  /* 0x000000ff06067287 */ /* 0x000fc80008000000 */
[----:B------:R-:W-:Y:S02]  /*2d30*/  LOP3.LUT R12, R12, UR4, RZ, 0x3c, !PT ;  /* 0x000000040c0c7c12 */ /* 0x000fe4000f8e3cff */
[----:B-1----:R-:W-:-:S04]  /*2d40*/  SHF.L.U32 R4, R10, 0x1f, RZ ;  /* 0x0000001f0a047819 */ /* 0x002fc800000006ff */
[----:B------:R-:W1:Y:S02]  /*2d50*/  SYNCS.PHASECHK.TRANS64.TRYWAIT P1, [R0+URZ+0xd0], R4 ;  /* 0x0000d004000075a7 */ /* 0x000e6400080211ff */
[----:B-1----:R-:W-:Y:S05]  /*2d60*/  @!P1 BRA `(.L_x_54) ;  /* 0x0000007000e89947 */ /* 0x002fea0003800000 */
.L_x_176:
[C---:B-1----:R-:W-:Y:S01]  /*2d70*/  LEA R4, R11.reuse, UR45, 0x4 ;  /* 0x0000002d0b047c11 */ /* 0x042fe2000f8e20ff */
[----:B------:R-:W-:Y:S01]  /*2d80*/  VIADD R0, R0, 0xe0 ;  /* 0x000000e000007836 */ /* 0x000fe20000000000 */
[----:B------:R-:W-:Y:S01]  /*2d90*/  SEL R8, R8, RZ, P0 ;  /* 0x000000ff08087207 */ /* 0x000fe20000000000 */
[----:B------:R-:W-:-:S03]  /*2da0*/  VIADD R11, R11, 0x1 ;  /* 0x000000010b0b7836 */ /* 0x000fc60000000000 */
[----:B------:R-:W1:Y:S01]  /*2db0*/  LDS.128 R4, [R4+0x160] ;  /* 0x0001600004047984 */ /* 0x000e620000000c00 */
[----:B------:R-:W-:Y:S02]  /*2dc0*/  PRMT R0, RZ, 0x654, R0 ;  /* 0x00000654ff007816 */ /* 0x000fe40000000000 */
[C---:B------:R-:W-:Y:S01]  /*2dd0*/  ISETP.NE.AND P1, PT, R11.reuse, 0x2, PT ;  /* 0x000000020b00780c */ /* 0x040fe20003f25270 */
[----:B------:R-:W-:Y:S01]  /*2de0*/  @!PT LDS RZ, [RZ] ;  /* 0x00000000fffff984 */ /* 0x000fe20000000800 */
[----:B------:R-:W-:Y:S01]  /*2df0*/  @!PT LDS RZ, [RZ] ;  /* 0x00000000fffff984 */ /* 0x000fe20000000800 */
[----:B------:R-:W-:Y:S01]  /*2e00*/  @!PT LDS RZ, [RZ] ;  /* 0x00000000fffff984 */ /* 0x000fe20000000800 */
[----:B------:R-:W-:Y:S01]  /*2e10*/  @!PT LDS RZ, [RZ] ;  /* 0x00000000fffff984 */ /* 0x000fe20000000800 */
[----:B------:R2:W-:Y:S06]  /*2e20*/  MEMBAR.ALL.CTA ;  /* 0x0000000000007992 */ /* 0x0005ec0000008000 */
[----:B--2---:R-:W2:Y:S01]  /*2e30*/  FENCE.VIEW.ASYNC.S ;  /* 0x00000000000073c6 */ /* 0x004ea20000000000 */
[----:B------:R-:W-:Y:S01]  /*2e40*/  SEL R11, R11, RZ, P1 ;  /* 0x000000ff0b0b7207 */ /* 0x000fe20000800000 */
[----:B--2---:R2:W-:Y:S01]  /*2e50*/  SYNCS.ARRIVE.TRANS64.RED.A1T0 RZ, [R0+URZ], RZ ;  /* 0x000000ff00ff79a7 */ /* 0x0045e200081004ff */
[----:B-1----:R-:W-:-:S02]  /*2e60*/  LOP3.LUT P3, RZ, R6, 0x1, RZ, 0xc0, !PT ;  /* 0x0000000106ff7812 */ /* 0x002fc4000786c0ff */
[----:B------:R-:W-:-:S04]  /*2e70*/  SEL R4, RZ, 0x1, P1 ;  /* 0x00000001ff047807 */ /* 0x000fc80000800000 */
[----:B------:R-:W-:Y:S02]  /*2e80*/  LOP3.LUT R10, R10, R4, RZ, 0x3c, !PT ;  /* 0x000000040a0a7212 */ /* 0x000fe400078e3cff */
[----:B--2---:R-:W-:-:S04]  /*2e90*/  SEL R0, RZ, 0x1, P0 ;  /* 0x00000001ff007807 */ /* 0x004fc80000000000 */
[----:B------:R-:W-:Y:S01]  /*2ea0*/  LOP3.LUT R9, R9, R0, RZ, 0x3c, !PT ;  /* 0x0000000009097212 */ /* 0x000fe200078e3cff */
[----:B------:R-:W-:Y:S06]  /*2eb0*/  @P3 BRA `(.L_x_55) ;  /* 0xfffffffc002c3947 */ /* 0x000fec000383ffff */
[----:B------:R-:W-:Y:S01]  /*2ec0*/  ULEA UR5, UR6, UR45, 0x3 ;  /* 0x0000002d06057291 */ /* 0x000fe2000f8e18ff */
[----:B------:R-:W-:-:S08]  /*2ed0*/  SHF.L.U32 R2, R12, 0x1f, RZ ;  /* 0x0000001f0c027819 */ /* 0x000fd000000006ff */
[----:B------:R-:W1:Y:S02]  /*2ee0*/  SYNCS.PHASECHK.TRANS64 P0, [UR5+0xe0], R2 ;  /* 0x0000e002ff0075a7 */ /* 0x000e640008001005 */
[----:B-1----:R-:W-:Y:S05]  /*2ef0*/  @P0 BRA `(.L_x_56) ;  /* 0x0000000000080947 */ /* 0x002fea0003800000 */
[----:B------:R-:W1:Y:S02]  /*2f00*/  SYNCS.PHASECHK.TRANS64.TRYWAIT P0, [UR5+0xe0], R2 ;  /* 0x0000e002ff0075a7 */ /* 0x000e640008001105 */
[----:B-1----:R-:W-:Y:S05]  /*2f10*/  @!P0 BRA `(.L_x_57) ;  /* 0x0000007000908947 */ /* 0x002fea0003800000 */
.L_x_56:
[----:B------:R-:W-:-:S04]  /*2f20*/  UIADD3 UR4, UPT, UPT, UR6, 0x1, URZ ;  /* 0x0000000106047890 */ /* 0x000fc8000fffe0ff */
[----:B------:R-:W-:-:S04]  /*2f30*/  UISETP.NE.AND UP0, UPT, UR4, 0x2, UPT ;  /* 0x000000020400788c */ /* 0x000fc8000bf05270 */
[----:B------:R-:W-:Y:S02]  /*2f40*/  USEL UR7, URZ, 0x1, UP0 ;  /* 0x00000001ff077887 */ /* 0x000fe40008000000 */
[----:B------:R-:W-:-:S04]  /*2f50*/  USEL UR4, UR4, URZ, UP0 ;  /* 0x000000ff04047287 */ /* 0x000fc80008000000 */
[----:B------:R-:W-:Y:S01]  /*2f60*/  ULEA UR4, UR4, UR45, 0x3 ;  /* 0x0000002d04047291 */ /* 0x000fe2000f8e18ff */
[----:B-1----:R-:W-:-:S04]  /*2f70*/  LOP3.LUT R2, R12, UR7, RZ, 0x3c, !PT ;  /* 0x000000070c027c12 */ /* 0x002fc8000f8e3cff */
[----:B------:R-:W-:-:S04]  /*2f80*/  SHF.L.U32 R0, R2, 0x1f, RZ ;  /* 0x0000001f02007819 */ /* 0x000fc800000006ff */
[----:B------:R-:W1:Y:S02]  /*2f90*/  SYNCS.PHASECHK.TRANS64 P0, [UR4+0xe0], R0 ;  /* 0x0000e000ff0075a7 */ /* 0x000e640008001004 */
[----:B-1----:R-:W-:Y:S05]  /*2fa0*/  @P0 EXIT ;  /* 0x000000000000094d */ /* 0x002fea0003800000 */
[----:B------:R-:W-:Y:S02]  /*2fb0*/  SHF.L.U32 R2, R2, 0x1f, RZ ;  /* 0x0000001f02027819 */ /* 0x000fe400000006ff */
[----:B------:R-:W-:-:S07]  /*2fc0*/  MOV R0, UR4 ;  /* 0x0000000400007c02 */ /* 0x000fce0008000f00 */
.L_x_58:
[----:B-1----:R1:W2:Y:S02]  /*2fd0*/  SYNCS.PHASECHK.TRANS64.TRYWAIT P0, [R0+URZ+0xe0], R2 ;  /* 0x0000e002000075a7 */ /* 0x0022a400080011ff */
[----:B--2---:R-:W-:Y:S05]  /*2fe0*/  @!P0 NANOSLEEP.SYNCS 0x989680 ;  /* 0x009896800000895d */ /* 0x004fea0003900000 */
[----:B------:R-:W2:Y:S02]  /*2ff0*/  @!P0 SYNCS.PHASECHK.TRANS64 P0, [R0+URZ+0xe0], R2 ;  /* 0x0000e002000085a7 */ /* 0x000ea400080010ff */
[----:B--2---:R-:W-:Y:S05]  /*3000*/  @P0 EXIT ;  /* 0x000000000000094d */ /* 0x004fea0003800000 */
[----:B------:R-:W-:Y:S05]  /*3010*/  BRA `(.L_x_58) ;  /* 0xfffffffc00ec7947 */ /* 0x000fea000383ffff */
.L_x_51:
[----:B------:R-:W-:Y:S05]  /*3020*/  BRA.U UP4, `(.L_x_59) ;  /* 0x0000001104d87547 */ /* 0x000fea000b800000 */
[----:B------:R-:W-:Y:S01]  /*3030*/  UMOV UR6, 0x40 ;  /* 0x0000004000067882 */ /* 0x000fe20000000000 */
[----:B------:R-:W-:Y:S01]  /*3040*/  NOP ;  /* 0x0000000000007918 */ /* 0x000fe20000000000 */
[----:B------:R-:W-:Y:S01]  /*3050*/  ULEA UR6, UR45, UR6, 0x18 ;  /* 0x000000062d067291 */ /* 0x000fe2000f8ec0ff */
[----:B------:R-:W-:Y:S02]  /*3060*/  UMOV UR7, 0x400 ;  /* 0x0000040000077882 */ /* 0x000fe40000000000 */
[----:B------:R-:W-:-:S06]  /*3070*/  ULEA UR45, UR45, UR7, 0x18 ;  /* 0x000000072d2d7291 */ /* 0x000fcc000f8ec0ff */
[----:B------:R-:W1:Y:S02]  /*3080*/  LDS.U8 R2, [UR6+0x1c] ;  /* 0x00001c06ff027984 */ /* 0x000e640008000000 */
[----:B-1----:R-:W-:-:S13]  /*3090*/  ISETP.NE.AND P0, PT, R2, RZ, PT ;  /* 0x000000ff0200720c */ /* 0x002fda0003f05270 */
[----:B------:R-:W-:Y:S05]  /*30a0*/  @P0 BRA `(.L_x_60) ;  /* 0x0000000400080947 */ /* 0x000fea0003800000 */
[----:B------:R-:W-:Y:S02]  /*30b0*/  UISETP.NE.U32.AND UP0, UPT, UR5, 0x1, UPT ;  /* 0x000000010500788c */ /* 0x000fe4000bf05070 */
[----:B------:R-:W-:-:S07]  /*30c0*/  UIADD3 UR8, UPT, UPT, UR6, 0x8, URZ ;  /* 0x0000000806087890 */ /* 0x000fce000fffe0ff */
[----:B------:R-:W-:Y:S05]  /*30d0*/  BRA.U !UP0, `(.L_x_61) ;  /* 0x00000001089c7547 */ /* 0x000fea000b800000 */
[----:B------:R-:W-:Y:S01]  /*30e0*/  ELECT P0, URZ, PT ;  /* 0x0000000000ff782f */ /* 0x000fe20003800000 */
[----:B------:R-:W-:-:S12]  /*30f0*/  BSSY B0, `(.L_x_61) ;  /* 0x0000025000007945 */ /* 0x000fd80003800000 */
[----:B------:R-:W-:Y:S05]  /*3100*/  @!P0 BRA `(.L_x_62) ;  /* 0x00000000008c8947 */ /* 0x000fea0003800000 */
[----:B------:R-:W-:-:S05]  /*3110*/  UMOV UR7, 0x10 ;  /* 0x0000001000077882 */ /* 0x000fca0000000000 */
[----:B------:R-:W-:Y:S04]  /*3120*/  DEPBAR.LE SB1, 0x36 ;  /* 0x00009d800000791a */ /* 0x000fe80000000000 */
[----:B------:R-:W1:Y:S02]  /*3130*/  UTCATOMSWS.2CTA.FIND_AND_SET.ALIGN UP1, UR7, UR7 ;  /* 0x00000007000775e3 */ /* 0x000e640008220800 */
[----:B-1----:R-:W-:Y:S01]  /*3140*/  MOV R9, UR7 ;  /* 0x0000000700097c02 */ /* 0x002fe20008000f00 */
[----:B------:R-:W-:Y:S06]  /*3150*/  BRA.U UP1, `(.L_x_63) ;  /* 0x0000000101187547 */ /* 0x000fec000b800000 */
.L_x_64:
[----:B------:R-:W-:Y:S05]  /*3160*/  NANOSLEEP 0x64 ;  /* 0x000000640000795d */ /* 0x000fea0003800000 */
[----:B------:R-:W-:-:S05]  /*3170*/  UMOV UR7, 0x10 ;  /* 0x0000001000077882 */ /* 0x000fca0000000000 */
[----:B------:R-:W-:Y:S04]  /*3180*/  DEPBAR.LE SB1, 0x36 ;  /* 0x00009d800000791a */ /* 0x000fe80000000000 */
[----:B------:R-:W1:Y:S02]  /*3190*/  UTCATOMSWS.2CTA.FIND_AND_SET.ALIGN UP1, UR7, UR7 ;  /* 0x00000007000775e3 */ /* 0x000e640008220800 */
[----:B-1----:R-:W-:Y:S01]  /*31a0*/  MOV R9, UR7 ;  /* 0x0000000700097c02 */ /* 0x002fe20008000f00 */
[----:B------:R-:W-:Y:S05]  /*31b0*/  BRA.U !UP1, `(.L_x_64) ;  /* 0xfffffffd09e87547 */ /* 0x000fea000b83ffff */
.L_x_63:
[----:B------:R-:W1:Y:S01]  /*31c0*/  LDS R5, [UR6+0x10] ;  /* 0x00001006ff057984 */ /* 0x000e620008000800 */
[----:B------:R-:W-:Y:S01]  /*31d0*/  IMAD.U32 R3, RZ, RZ, UR45 ;  /* 0x0000002dff037e24 */ /* 0x000fe2000f8e00ff */
[----:B------:R-:W-:-:S03]  /*31e0*/  MOV R2, UR4 ;  /* 0x0000000400027c02 */ /* 0x000fc60008000f00 */
[----:B------:R-:W-:Y:S01]  /*31f0*/  VIADD R3, R3, 0x180 ;  /* 0x0000018003037836 */ /* 0x000fe20000000000 */
[----:B-1----:R-:W-:-:S04]  /*3200*/  SHF.L.U32 R5, R5, 0x1f, RZ ;  /* 0x0000001f05057819 */ /* 0x002fc800000006ff */
[----:B------:R-:W1:Y:S02]  /*3210*/  SYNCS.PHASECHK.TRANS64.TRYWAIT P0, [UR6+0x8], R5 ;  /* 0x00000805ff0075a7 */ /* 0x000e640008001106 */
[----:B-1----:R-:W-:Y:S05]  /*3220*/  @P0 BRA `(.L_x_65) ;  /* 0x0000000000080947 */ /* 0x002fea0003800000 */
[----:B------:R-:W1:Y:S02]  /*3230*/  SYNCS.PHASECHK.TRANS64.TRYWAIT P0, [UR6+0x8], R5 ;  /* 0x00000805ff0075a7 */ /* 0x000e640008001106 */
[----:B-1----:R-:W-:Y:S05]  /*3240*/  @!P0 BRA `(.L_x_66) ;  /* 0x0000006c00dc8947 */ /* 0x002fea0003800000 */
.L_x_65:
[----:B-1----:R-:W-:Y:S01]  /*3250*/  HFMA2 R4, -RZ, RZ, 0, 5.9604644775390625e-08 ;  /* 0x00000001ff047431 */ /* 0x002fe200000001ff */
[----:B------:R-:W-:Y:S01]  /*3260*/  UPRMT UR7, UR4, 0x654, UR8 ;  /* 0x0000065404077896 */ /* 0x000fe20008000008 */
[----:B------:R-:W-:Y:S01]  /*3270*/  IMAD.MOV.U32 R7, RZ, RZ, 0xffff ;  /* 0x0000ffffff077424 */ /* 0x000fe200078e00ff */
[----:B------:R-:W-:Y:S01]  /*3280*/  PRMT R2, R2, 0x654, R3 ;  /* 0x0000065402027816 */ /* 0x000fe20000000003 */
[----:B------:R-:W-:Y:S02]  /*3290*/  IMAD.MOV.U32 R5, RZ, RZ, 0x4 ;  /* 0x00000004ff057424 */ /* 0x000fe400078e00ff */
[----:B------:R-:W-:Y:S01]  /*32a0*/  IMAD.SHL.U32 R8, R9, 0x20, RZ ;  /* 0x0000002009087824 */ /* 0x000fe200078e00ff */
[----:B------:R-:W-:Y:S02]  /*32b0*/  MOV R3, UR7 ;  /* 0x0000000700037c02 */ /* 0x000fe40008000f00 */
[-C--:B------:R-:W-:Y:S01]  /*32c0*/  SHF.L.U32 R7, R7, R9.reuse, RZ ;  /* 0x0000000907077219 */ /* 0x080fe200000006ff */
[----:B------:R1:W-:Y:S01]  /*32d0*/  SYNCS.ARRIVE.TRANS64.RED RZ, [UR7], R5 ;  /* 0x00000005ffff79a7 */ /* 0x0003e20008000407 */
[----:B------:R-:W-:Y:S01]  /*32e0*/  SHF.L.U32 R6, R4, R9, RZ ;  /* 0x0000000904067219 */ /* 0x000fe200000006ff */
[----:B------:R1:W-:Y:S04]  /*32f0*/  STS [UR45+0x180], R8 ;  /* 0x00018008ff007988 */ /* 0x0003e8000800082d */
[----:B------:R1:W-:Y:S04]  /*3300*/  STAS [R2.64], R9 ;  /* 0x0000000902007dbd */ /* 0x0003e8000c0008ff */
[----:B------:R1:W-:Y:S04]  /*3310*/  ATOMS.OR RZ, [UR6+0x14], R7 ;  /* 0x00001407ffff798c */ /* 0x0003e8000b000006 */
[----:B------:R1:W-:Y:S04]  /*3320*/  ATOMS.OR RZ, [UR6+0x18], R6 ;  /* 0x00001806ffff798c */ /* 0x0003e8000b000006 */
[----:B------:R1:W-:Y:S02]  /*3330*/  ATOMS.XOR RZ, [UR6+0x10], R4 ;  /* 0x00001004ffff798c */ /* 0x0003e4000b800006 */
.L_x_62:
[----:B------:R-:W-:Y:S05]  /*3340*/  BSYNC B0 ;  /* 0x0000000000007941 */ /* 0x000fea0003800000 */
.L_x_61:
[----:B------:R-:W-:Y:S05]  /*3350*/  BRA.U UP0, `(.L_x_67) ;  /* 0x00000001006c7547 */ /* 0x000fea000b800000 */
[----:B------:R-:W-:-:S03]  /*3360*/  UMOV UR7, 0xffffffff ;  /* 0xffffffff00077882 */ /* 0x000fc60000000000 */
[----:B------:R-:W-:Y:S05]  /*3370*/  BRA.DIV UR7, `(.L_x_68) ;  /* 0x0000006e07a87947 */ /* 0x000fea000b800000 */
[----:B------:R-:W-:-:S13]  /*3380*/  ELECT P6, URZ, PT ;  /* 0x0000000000ff782f */ /* 0x000fda00038c0000 */
.L_x_180:
[----:B------:R-:W-:Y:S05]  /*3390*/  @!P6 BRA `(.L_x_67) ;  /* 0x00000000005ce947 */ /* 0x000fea0003800000 */
[----:B-1----:R-:W1:Y:S02]  /*33a0*/  LDS R3, [UR6+0x10] ;  /* 0x00001006ff037984 */ /* 0x002e640008000800 */
[----:B-1----:R-:W-:-:S04]  /*33b0*/  SHF.L.U32 R3, R3, 0x1f, RZ ;  /* 0x0000001f03037819 */ /* 0x002fc800000006ff */
[----:B------:R-:W1:Y:S02]  /*33c0*/  SYNCS.PHASECHK.TRANS64.TRYWAIT P0, [UR6+0x8], R3 ;  /* 0x00000803ff0075a7 */ /* 0x000e640008001106 */
[----:B-1----:R-:W-:Y:S05]  /*33d0*/  @P0 BRA `(.L_x_69) ;  /* 0x0000000000080947 */ /* 0x002fea0003800000 */
[----:B------:R-:W1:Y:S02]  /*33e0*/  SYNCS.PHASECHK.TRANS64.TRYWAIT P0, [UR6+0x8], R3 ;  /* 0x00000803ff0075a7 */ /* 0x000e640008001106 */
[----:B-1----:R-:W-:Y:S05]  /*33f0*/  @!P0 BRA `(.L_x_70) ;  /* 0x0000006c00a88947 */ /* 0x002fea0003800000 */
.L_x_69:
[----:B------:R-:W2:Y:S01]  /*3400*/  LDS R5, [UR45+0x180] ;  /* 0x0001802dff057984 */ /* 0x000ea20008000800 */
[----:B-1----:R-:W-:Y:S02]  /*3410*/  HFMA2 R2, -RZ, RZ, 0, 5.9604644775390625e-08 ;  /* 0x00000001ff027431 */ /* 0x002fe400000001ff */
[----:B------:R-:W-:Y:S01]  /*3420*/  IMAD.MOV.U32 R3, RZ, RZ, 0xffff ;  /* 0x0000ffffff037424 */ /* 0x000fe200078e00ff */
[----:B------:R-:W-:Y:S01]  /*3430*/  UPRMT UR7, UR4, 0x654, UR8 ;  /* 0x0000065404077896 */ /* 0x000fe20008000008 */
[----:B--2---:R-:W-:-:S03]  /*3440*/  IMAD.SHL.U32 R4, R5, 0x20, RZ ;  /* 0x0000002005047824 */ /* 0x004fc600078e00ff */
[-C--:B------:R-:W-:Y:S02]  /*3450*/  SHF.L.U32 R3, R3, R5.reuse, RZ ;  /* 0x0000000503037219 */ /* 0x080fe400000006ff */
[----:B------:R-:W-:Y:S01]  /*3460*/  SHF.L.U32 R5, R2, R5, RZ ;  /* 0x0000000502057219 */ /* 0x000fe200000006ff */
[----:B------:R2:W-:Y:S04]  /*3470*/  STS [UR45+0x180], R4 ;  /* 0x00018004ff007988 */ /* 0x0005e8000800082d */
[----:B------:R2:W-:Y:S04]  /*3480*/  ATOMS.OR RZ, [UR6+0x14], R3 ;  /* 0x00001403ffff798c */ /* 0x0005e8000b000006 */
[----:B------:R2:W-:Y:S01]  /*3490*/  ATOMS.OR RZ, [UR6+0x18], R5 ;  /* 0x00001805ffff798c */ /* 0x0005e2000b000006 */
[----:B------:R-:W-:Y:S03]  /*34a0*/  SYNCS.ARRIVE.TRANS64.RED.A1T0 RZ, [UR7], RZ ;  /* 0x000000ffffff79a7 */ /* 0x000fe60008100407 */
[----:B------:R2:W-:Y:S01]  /*34b0*/  ATOMS.XOR RZ, [UR6+0x10], R2 ;  /* 0x00001002ffff798c */ /* 0x0005e2000b800006 */
[----:B------:R-:W-:Y:S05]  /*34c0*/  BRA `(.L_x_67) ;  /* 0x0000000000107947 */ /* 0x000fea0003800000 */
.L_x_60:
[----:B------:R-:W-:-:S05]  /*34d0*/  MOV R2, 0xffffffff ;  /* 0xffffffff00027802 */ /* 0x000fca0000000f00 */
[----:B------:R1:W-:Y:S02]  /*34e0*/  STS [UR45+0x180], R2 ;  /* 0x00018002ff007988 */ /* 0x0003e4000800082d */
[----:B-1----:R-:W-:Y:S02]  /*34f0*/  MOV R2, 0x3510 ;  /* 0x0000351000027802 */ /* 0x002fe40000000f00 */
[----:B-----5:R-:W-:Y:S05]  /*3500*/  CALL.REL.NOINC `($__internal_1_$__cuda_sm10x_tcgen05_guardrail_trap_phase_invalid_during_alloc) ;  /* 0x00000074007c7944 */ /* 0x020fea0003c00000 */
.L_x_67:
[----:B------:R-:W-:Y:S05]  /*3510*/  WARPSYNC.ALL ;  /* 0x0000000000007948 */ /* 0x000fea0003800000 */
[----:B------:R-:W3:Y:S01]  /*3520*/  S2UR UR7, SR_CgaCtaId ;  /* 0x00000000000779c3 */ /* 0x000ee20000008800 */
[----:B------:R-:W-:Y:S01]  /*3530*/  UMOV UR6, 0x400 ;  /* 0x0000040000067882 */ /* 0x000fe20000000000 */
[----:B------:R-:W-:-:S06]  /*3540*/  NOP ;  /* 0x0000000000007918 */ /* 0x000fcc0000000000 */
[----:B------:R-:W-:Y:S06]  /*3550*/  BAR.ARV 0x6, 0xa0 ;  /* 0x0182800000007b1d */ /* 0x000fec0000002000 */
[----:B------:R-:W4:Y:S01]  /*3560*/  LDCU UR8, c[0x0][0x38c] ;  /* 0x00007180ff0877ac */ /* 0x000f220008000800 */
[----:B------:R-:W-:Y:S01]  /*3570*/  LOP3.LUT R10, R10, 0xffff, RZ, 0xc0, !PT ;  /* 0x0000ffff0a0a7812 */ /* 0x000fe200078ec0ff */
[----:B-1----:R-:W-:Y:S01]  /*3580*/  IMAD.MOV.U32 R9, RZ, RZ, 0x1 ;  /* 0x00000001ff097424 */ /* 0x002fe200078e00ff */
[----:B------:R-:W-:Y:S01]  /*3590*/  LOP3.LUT R0, R0, 0xffff, RZ, 0xc0, !PT ;  /* 0x0000ffff00007812 */ /* 0x000fe200078ec0ff */
[----:B------:R-:W-:Y:S01]  /*35a0*/  IMAD.MOV.U32 R8, RZ, RZ, RZ ;  /* 0x000000ffff087224 */ /* 0x000fe200078e00ff */
[----:B------:R-:W-:Y:S01]  /*35b0*/  R2UR UR12, R10 ;  /* 0x000000000a0c72ca */ /* 0x000fe200000e0000 */
[----:B------:R-:W-:Y:S01]  /*35c0*/  UMOV UR19, URZ ;  /* 0x000000ff00137c82 */ /* 0x000fe20008000000 */
[----:B------:R-:W-:Y:S01]  /*35d0*/  R2UR UR11, R0 ;  /* 0x00000000000b72ca */ /* 0x000fe200000e0000 */
[----:B------:R-:W-:Y:S01]  /*35e0*/  UMOV UR18, URZ ;  /* 0x000000ff00127c82 */ /* 0x000fe20008000000 */
[----:B------:R-:W-:Y:S01]  /*35f0*/  UMOV UR17, URZ ;  /* 0x000000ff00117c82 */ /* 0x000fe20008000000 */
[----:B---3--:R-:W-:-:S02]  /*3600*/  ULEA UR7, UR7, UR6, 0x18 ;  /* 0x0000000607077291 */ /* 0x008fc4000f8ec0ff */
[----:B------:R-:W-:Y:S02]  /*3610*/  UISETP.NE.AND UP2, UPT, UR5, URZ, UPT ;  /* 0x000000ff0500728c */ /* 0x000fe4000bf45270 */
[----:B------:R-:W-:Y:S02]  /*3620*/  UIADD3 UR13, UPT, UPT, UR7, 0x8400, URZ ;  /* 0x00008400070d7890 */ /* 0x000fe4000fffe0ff */
[----:B------:R-:W-:Y:S02]  /*3630*/  UIADD3 UR14, UPT, UPT, UR7, 0x18400, URZ ;  /* 0x00018400070e7890 */ /* 0x000fe4000fffe0ff */
[----:B----4-:R-:W-:Y:S01]  /*3640*/  UIADD3 UR8, UPT, UPT, UR8, 0x3f, URZ ;  /* 0x0000003f08087890 */ /* 0x010fe2000fffe0ff */
[----:B--2---:R-:W1:Y:S01]  /*3650*/  LDS R2, [UR7+0x180] ;  /* 0x00018007ff027984 */ /* 0x004e620008000800 */
[----:B------:R-:W-:Y:S02]  /*3660*/  USHF.R.U32.HI UR13, URZ, 0x4, UR13 ;  /* 0x00000004ff0d7899 */ /* 0x000fe4000801160d */
[----:B------:R-:W-:-:S02]  /*3670*/  USHF.R.S32.HI UR6, URZ, 0x1f, UR8 ;  /* 0x0000001fff067899 */ /* 0x000fc40008011408 */
[----:B------:R-:W-:Y:S02]  /*3680*/  USHF.R.U32.HI UR14, URZ, 0x4, UR14 ;  /* 0x00000004ff0e7899 */ /* 0x000fe4000801160e */
[----:B------:R-:W-:Y:S02]  /*3690*/  ULEA.HI UR6, UR6, UR8, URZ, 0x6 ;  /* 0x0000000806067291 */ /* 0x000fe4000f8f30ff */
[----:B------:R-:W-:Y:S02]  /*36a0*/  ULOP3.LUT UR13, UR13, 0x3fff, URZ, 0xc0, !UPT ;  /* 0x00003fff0d0d7892 */ /* 0x000fe4000f8ec0ff */
[----:B------:R-:W-:Y:S02]  /*36b0*/  USHF.R.S32.HI UR6, URZ, 0x6, UR6 ;  /* 0x00000006ff067899 */ /* 0x000fe40008011406 */
[----:B------:R-:W-:Y:S02]  /*36c0*/  ULOP3.LUT UR14, UR14, 0x3fff, URZ, 0xc0, !UPT ;  /* 0x00003fff0e0e7892 */ /* 0x000fe4000f8ec0ff */
[----:B------:R-:W-:Y:S01]  /*36d0*/  UISETP.LT.AND UP0, UPT, UR6, 0x1, UPT ;  /* 0x000000010600788c */ /* 0x000fe2000bf01270 */
[----:B------:R-:W-:Y:S01]  /*36e0*/  UMOV UR28, 0x0 ;  /* 0x00000000001c7882 */ /* 0x000fe20000000000 */
[----:B------:R-:W-:Y:S01]  /*36f0*/  UMOV UR29, 0x8400010 ;  /* 0x08400010001d7882 */ /* 0x000fe20000000000 */
[----:B------:R-:W-:-:S02]  /*3700*/  ULOP3.LUT UR13, UR13, 0x10000, URZ, 0xfc, !UPT ;  /* 0x000100000d0d7892 */ /* 0x000fc4000f8efcff */
[----:B------:R-:W-:Y:S02]  /*3710*/  ULOP3.LUT UR14, UR14, 0x10000, URZ, 0xfc, !UPT ;  /* 0x000100000e0e7892 */ /* 0x000fe4000f8efcff */
[----:B------:R-:W-:Y:S01]  /*3720*/  USEL UR20, UR6, 0x1, !UP0 ;  /* 0x0000000106147887 */ /* 0x000fe2000c000000 */
[----:B------:R-:W-:Y:S01]  /*3730*/  UMOV UR26, 0x0 ;  /* 0x00000000001a7882 */ /* 0x000fe20000000000 */
[----:B------:R-:W-:Y:S01]  /*3740*/  UMOV UR27, 0x8400010 ;  /* 0x08400010001b7882 */ /* 0x000fe20000000000 */
[----:B------:R-:W-:Y:S01]  /*3750*/  UMOV UR24, 0x0 ;  /* 0x0000000000187882 */ /* 0x000fe20000000000 */
[----:B------:R-:W-:Y:S01]  /*3760*/  UMOV UR25, 0x8400010 ;  /* 0x0840001000197882 */ /* 0x000fe20000000000 */
[----:B------:R-:W-:Y:S01]  /*3770*/  UMOV UR22, 0x0 ;  /* 0x0000000000167882 */ /* 0x000fe20000000000 */
[----:B------:R-:W-:Y:S01]  /*3780*/  UMOV UR23, 0x8400010 ;  /* 0x0840001000177882 */ /* 0x000fe20000000000 */
[----:B-1----:R-:W-:Y:S02]  /*3790*/  R2UR UR21, R2 ;  /* 0x00000000021572ca */ /* 0x002fe400000e0000 */
[----:B------:R-:W-:-:S13]  /*37a0*/  CS2R R2, SRZ ;  /* 0x0000000000027805 */ /* 0x000fda000001ff00 */
.L_x_78:
[C---:B------:R-:W-:Y:S02]  /*37b0*/  LEA R0, R8.reuse, UR7, 0x3 ;  /* 0x0000000708007c11 */ /* 0x040fe4000f8e18ff */
[----:B------:R-:W-:Y:S02]  /*37c0*/  SHF.L.U32 R4, R3, 0x1f, RZ ;  /* 0x0000001f03047819 */ /* 0x000fe400000006ff */
[----:B------:R-:W-:Y:S02]  /*37d0*/  LEA R5, R8, UR7, 0x4 ;  /* 0x0000000708057c11 */ /* 0x000fe4000f8e20ff */
[----:B------:R-:W1:Y:S02]  /*37e0*/  SYNCS.PHASECHK.TRANS64.TRYWAIT P0, [R0+URZ+0xd0], R4 ;  /* 0x0000d004000075a7 */ /* 0x000e6400080011ff */
[----:B-1-34-:R-:W-:Y:S05]  /*37f0*/  @!P0 BRA `(.L_x_71) ;  /* 0x0000006800c08947 */ /* 0x01afea0003800000 */
.L_x_181:
[----:B-1----:R-:W1:Y:S01]  /*3800*/  LDS.128 R4, [R5+0x160] ;  /* 0x0001600005047984 */ /* 0x002e620000000c00 */
[----:B------:R-:W-:Y:S02]  /*3810*/  VIADD R0, R0, 0xe0 ;  /* 0x000000e000007836 */ /* 0x000fe40000000000 */
[----:B------:R-:W-:Y:S01]  /*3820*/  VIADD R8, R8, 0x1 ;  /* 0x0000000108087836 */ /* 0x000fe20000000000 */
[----:B------:R-:W-:Y:S01]  /*3830*/  @!PT LDS RZ, [RZ] ;  /* 0x00000000fffff984 */ /* 0x000fe20000000800 */
[----:B------:R-:W-:Y:S01]  /*3840*/  @!PT LDS RZ, [RZ] ;  /* 0x00000000fffff984 */ /* 0x000fe20000000800 */
[----:B------:R-:W-:Y:S01]  /*3850*/  @!PT LDS RZ, [RZ] ;  /* 0x00000000fffff984 */ /* 0x000fe20000000800 */
[----:B------:R-:W-:Y:S01]  /*3860*/  @!PT LDS RZ, [RZ] ;  /* 0x00000000fffff984 */ /* 0x000fe20000000800 */
[----:B------:R2:W-:Y:S06]  /*3870*/  MEMBAR.ALL.CTA ;  /* 0x0000000000007992 */ /* 0x0005ec0000008000 */
[----:B--2---:R-:W2:Y:S01]  /*3880*/  FENCE.VIEW.ASYNC.S ;  /* 0x00000000000073c6 */ /* 0x004ea20000000000 */
[----:B------:R-:W-:-:S04]  /*3890*/  PRMT R0, RZ, 0x654, R0 ;  /* 0x00000654ff007816 */ /* 0x000fc80000000000 */
[----:B--2---:R2:W-:Y:S01]  /*38a0*/  SYNCS.ARRIVE.TRANS64.RED.A1T0 RZ, [R0+URZ], RZ ;  /* 0x000000ff00ff79a7 */ /* 0x0045e200081004ff */
[----:B-1----:R-:W-:Y:S01]  /*38b0*/  LOP3.LUT P1, RZ, R6, 0x1, RZ, 0xc0, !PT ;  /* 0x0000000106ff7812 */ /* 0x002fe2000782c0ff */
[----:B--2---:R-:W-:-:S12]  /*38c0*/  BRA.U UP2, `(.L_x_72) ;  /* 0x0000000502087547 */ /* 0x004fd8000b800000 */
[----:B------:R-:W1:Y:S01]  /*38d0*/  LDCU UR8, c[0x0][0x38c] ;  /* 0x00007180ff0877ac */ /* 0x000e620008000800 */
[----:B------:R-:W-:Y:S02]  /*38e0*/  PLOP3.LUT P2, PT, PT, PT, PT, 0x80, 0x8 ;  /* 0x000000000008781c */ /* 0x000fe40003f4f070 */
[----:B------:R-:W-:Y:S01]  /*38f0*/  SHF.L.U32 R4, R9, 0x1f, RZ ;  /* 0x0000001f09047819 */ /* 0x000fe200000006ff */
[----:B------:R-:W-:Y:S02]  /*3900*/  ULEA UR9, UR19, UR7, 0x3 ;  /* 0x0000000713097291 */ /* 0x000fe4000f8e18ff */
[----:B------:R-:W-:Y:S02]  /*3910*/  ULEA UR10, UR19, UR21, 0x7 ;  /* 0x00000015130a7291 */ /* 0x000fe4000f8e38ff */
[----:B-1----:R-:W-:-:S06]  /*3920*/  UISETP.GE.AND UP0, UPT, UR8, 0x1, UPT ;  /* 0x000000010800788c */ /* 0x002fcc000bf06270 */
[----:B------:R-:W-:-:S05]  /*3930*/  PLOP3.LUT P0, PT, PT, PT, UP0, 0x80, 0x8 ;  /* 0x000000000008781c */ /* 0x000fca0003f0f008 */
[----:B------:R-:W-:-:S08]  /*3940*/  @UP0 ULEA UR8, UR18, UR7, 0x3 ;  /* 0x0000000712080291 */ /* 0x000fd0000f8e18ff */
[----:B------:R-:W-:-:S04]  /*3950*/  @P0 SHF.L.U32 R0, R2, 0x1f, RZ ;  /* 0x0000001f02000819 */ /* 0x000fc800000006ff */
[----:B------:R1:W2:Y:S01]  /*3960*/  @P0 SYNCS.PHASECHK.TRANS64.TRYWAIT P2, [UR8], R0 ;  /* 0x00000000ff0005a7 */ /* 0x0002a20008041108 */
[----:B------:R-:W3:Y:S02]  /*3970*/  SYNCS.PHASECHK.TRANS64.TRYWAIT P0, [UR9+0x110], R4 ;  /* 0x00011004ff0075a7 */ /* 0x000ee40008001109 */
[----:B-123--:R-:W-:Y:S05]  /*3980*/  @!P0 BRA `(.L_x_73) ;  /* 0x0000006800708947 */ /* 0x00efea0003800000 */
.L_x_183:
[----:B------:R-:W-:Y:S01]  /*3990*/  UMOV UR16, UR17 ;  /* 0x0000001100107c82 */ /* 0x000fe20008000000 */
[----:B------:R-:W-:Y:S05]  /*39a0*/  BRA.U !UP0, `(.L_x_74) ;  /* 0x0000000108c07547 */ /* 0x000fea000b800000 */
[----:B------:R-:W-:Y:S02]  /*39b0*/  UIADD3 UR16, UPT, UPT, UR20, UR17, URZ ;  /* 0x0000001114107290 */ /* 0x000fe4000fffe0ff */
[----:B------:R-:W-:Y:S01]  /*39c0*/  UPLOP3.LUT UP3, UPT, UPT, UPT, UPT, 0x40, 0x4 ;  /* 0x000000000004789c */ /* 0x000fe20003f6e870 */
[----:B------:R-:W-:Y:S01]  /*39d0*/  UMOV UR15, UR6 ;  /* 0x00000006000f7c82 */ /* 0x000fe20008000000 */
[----:B------:R-:W-:-:S09]  /*39e0*/  UMOV UR46, UR18 ;  /* 0x00000012002e7c82 */ /* 0x000fd20008000000 */
.L_x_77:
[----:B--2---:R-:W-:Y:S01]  /*39f0*/  ULEA UR8, UR46, UR7, 0x3 ;  /* 0x000000072e087291 */ /* 0x004fe2000f8e18ff */
[----:B---3--:R-:W-:Y:S11]  /*3a00*/  @P2 BRA `(.L_x_75) ;  /* 0x00000000000c2947 */ /* 0x008ff60003800000 */
[----:B-1----:R-:W-:Y:S04]  /*3a10*/  SHF.L.U32 R4, R2, 0x1f, RZ ;  /* 0x0000001f02047819 */ /* 0x002fe800000006ff */
[----:B------:R-:W1:Y:S02]  /*3a20*/  SYNCS.PHASECHK.TRANS64.TRYWAIT P0, [UR8], R4 ;  /* 0x00000004ff0075a7 */ /* 0x000e640008001108 */
[----:B-1----:R-:W-:Y:S05]  /*3a30*/  @!P0 BRA `(.L_x_76) ;  /* 0x00000068005c8947 */ /* 0x002fea0003800000 */
.L_x_75:
[----:B------:R-:W-:Y:S01]  /*3a40*/  UISETP.NE.AND UP0, UPT, UR15, 0x1, UPT ;  /* 0x000000010f00788c */ /* 0x000fe2000bf05270 */
[----:B------:R-:W-:Y:S01]  /*3a50*/  PLOP3.LUT P2, PT, PT, PT, PT, 0x80, 0x8 ;  /* 0x000000000008781c */ /* 0x000fe20003f4f070 */
[----:B------:R-:W-:Y:S02]  /*3a60*/  UIADD3 UR18, UPT, UPT, UR46, 0x1, URZ ;  /* 0x000000012e127890 */ /* 0x000fe4000fffe0ff */
[----:B------:R-:W-:Y:S02]  /*3a70*/  ULEA UR32, UR46, UR14, 0xa ;  /* 0x0000000e2e207291 */ /* 0x000fe4000f8e50ff */
[----:B------:R-:W-:Y:S01]  /*3a80*/  UISETP.NE.AND UP1, UPT, UR18, 0x8, UPT ;  /* 0x000000081200788c */ /* 0x000fe2000bf25270 */
[----:B------:R-:W-:Y:S01]  /*3a90*/  PLOP3.LUT P0, PT, PT, PT, UP0, 0x80, 0x8 ;  /* 0x000000000008781c */ /* 0x000fe20003f0f008 */
[----:B------:R-:W-:Y:S02]  /*3aa0*/  UIADD3 UR44, UPT, UPT, UR32, 0x2, URZ ;  /* 0x00000002202c7890 */ /* 0x000fe4000fffe0ff */
[----:B------:R-:W-:Y:S02]  /*3ab0*/  USEL UR31, URZ, 0x1, UP1 ;  /* 0x00000001ff1f7887 */ /* 0x000fe40008800000 */
[----:B------:R-:W-:Y:S02]  /*3ac0*/  USEL UR18, UR18, URZ, UP1 ;  /* 0x000000ff12127287 */ /* 0x000fe40008800000 */
[----:B------:R-:W-:Y:S02]  /*3ad0*/  UIADD3 UR40, UPT, UPT, UR32, 0x4, URZ ;  /* 0x0000000420287890 */ /* 0x000fe4000fffe0ff */
[----:B------:R-:W-:Y:S01]  /*3ae0*/  @UP0 ULEA UR30, UR18, UR7, 0x3 ;  /* 0x00000007121e0291 */ /* 0x000fe2000f8e18ff */
[----:B------:R-:W-:Y:S01]  /*3af0*/  LOP3.LUT R2, R2, UR31, RZ, 0x3c, !PT ;  /* 0x0000001f02027c12 */ /* 0x000fe2000f8e3cff */
[----:B------:R-:W-:Y:S02]  /*3b00*/  UIADD3 UR36, UPT, UPT, UR32, 0x6, URZ ;  /* 0x0000000620247890 */ /* 0x000fe4000fffe0ff */
[----:B------:R-:W-:Y:S01]  /*3b10*/  UIADD3 UR8, UPT, UPT, UR8, 0x40, URZ ;  /* 0x0000004008087890 */ /* 0x000fe2000fffe0ff */
[----:B-1----:R-:W-:Y:S01]  /*3b20*/  @P0 SHF.L.U32 R0, R2, 0x1f, RZ ;  /* 0x0000001f02000819 */ /* 0x002fe200000006ff */
[----:B------:R-:W-:Y:S02]  /*3b30*/  UIADD3 UR17, UPT, UPT, UR17, 0x1, URZ ;  /* 0x0000000111117890 */ /* 0x000fe4000fffe0ff */
[----:B------:R-:W-:Y:S01]  /*3b40*/  UIADD3 UR15, UPT, UPT, UR15, -0x1, URZ ;  /* 0xffffffff0f0f7890 */ /* 0x000fe2000fffe0ff */
[----:B------:R2:W3:Y:S01]  /*3b50*/  @P0 SYNCS.PHASECHK.TRANS64.TRYWAIT P2, [UR30], R0 ;  /* 0x00000000ff0005a7 */ /* 0x0004e2000804111e */
[----:B------:R-:W-:Y:S02]  /*3b60*/  ULEA UR30, UR46, UR13, 0x9 ;  /* 0x0000000d2e1e7291 */ /* 0x000fe4000f8e48ff */
[----:B------:R-:W-:Y:S02]  /*3b70*/  UISETP.NE.AND UP0, UPT, UR17, UR16, UPT ;  /* 0x000000101100728c */ /* 0x000fe4000bf05270 */
[----:B------:R-:W-:Y:S02]  /*3b80*/  UIADD3 UR42, UPT, UPT, UR30, 0x2, URZ ;  /* 0x000000021e2a7890 */ /* 0x000fe4000fffe0ff */
[----:B------:R-:W-:Y:S02]  /*3b90*/  UIADD3 UR38, UPT, UPT, UR30, 0x4, URZ ;  /* 0x000000041e267890 */ /* 0x000fe4000fffe0ff */
[----:B------:R-:W-:Y:S01]  /*3ba0*/  UIADD3 UR34, UPT, UPT, UR30, 0x6, URZ ;  /* 0x000000061e227890 */ /* 0x000fe2000fffe0ff */
[----:B------:R-:W-:Y:S01]  /*3bb0*/  UMOV UR33, 0x40004040 ;  /* 0x4000404000217882 */ /* 0x000fe20000000000 */
[----:B------:R-:W-:Y:S01]  /*3bc0*/  UMOV UR31, 0x40004040 ;  /* 0x40004040001f7882 */ /* 0x000fe20000000000 */
[----:B------:R-:W-:Y:S01]  /*3bd0*/  UMOV UR45, 0x40004040 ;  /* 0x40004040002d7882 */ /* 0x000fe20000000000 */
[----:B------:R2:W-:Y:S01]  /*3be0*/  UTCHMMA.2CTA gdesc[UR30], gdesc[UR32], tmem[UR10], tmem[UR28], idesc[UR29], UP3 ;  /* 0x00ff1c201e0075ea */ /* 0x0005e20009a0000a */
[----:B------:R-:W-:Y:S01]  /*3bf0*/  UPLOP3.LUT UP3, UPT, UPT, UPT, UPT, 0x80, 0x8 ;  /* 0x000000000008789c */ /* 0x000fe20003f6f070 */
[----:B------:R-:W-:Y:S01]  /*3c00*/  UMOV UR43, 0x40004040 ;  /* 0x40004040002b7882 */ /* 0x000fe20000000000 */
[----:B------:R-:W-:Y:S01]  /*3c10*/  UMOV UR41, 0x40004040 ;  /* 0x4000404000297882 */ /* 0x000fe20000000000 */
[----:B------:R2:W-:Y:S01]  /*3c20*/  UTCHMMA.2CTA gdesc[UR42], gdesc[UR44], tmem[UR10], tmem[UR26], idesc[UR27], UPT ;  /* 0x00ff1a2c2a0075ea */ /* 0x0005e2000ba0000a */
[----:B------:R-:W-:Y:S01]  /*3c30*/  UMOV UR39, 0x40004040 ;  /* 0x4000404000277882 */ /* 0x000fe20000000000 */
[----:B------:R-:W-:Y:S01]  /*3c40*/  UMOV UR37, 0x40004040 ;  /* 0x4000404000257882 */ /* 0x000fe20000000000 */
[----:B------:R-:W-:Y:S01]  /*3c50*/  UMOV UR35, 0x40004040 ;  /* 0x4000404000237882 */ /* 0x000fe20000000000 */
[----:B------:R2:W-:Y:S01]  /*3c60*/  UTCHMMA.2CTA gdesc[UR38], gdesc[UR40], tmem[UR10], tmem[UR24], idesc[UR25], UPT ;  /* 0x00ff1828260075ea */ /* 0x0005e2000ba0000a */
[----:B------:R2:W-:Y:S01]  /*3c70*/  UTCHMMA.2CTA gdesc[UR34], gdesc[UR36], tmem[UR10], tmem[UR22], idesc[UR23], UPT ;  /* 0x00ff1624220075ea */ /* 0x0005e2000ba0000a */
[----:B------:R2:W-:Y:S01]  /*3c80*/  UTCBAR.2CTA.MULTICAST [UR8], URZ, UR12 ;  /* 0x000000ff080073e9 */ /* 0x0005e2000820080c */
[----:B------:R-:W-:Y:S01]  /*3c90*/  UMOV UR46, UR18 ;  /* 0x00000012002e7c82 */ /* 0x000fe20008000000 */
[----:B------:R-:W-:Y:S05]  /*3ca0*/  BRA.U UP0, `(.L_x_77) ;  /* 0xfffffffd00507547 */ /* 0x000fea000b83ffff */
.L_x_74:
[----:B------:R-:W-:Y:S01]  /*3cb0*/  UIADD3 UR9, UPT, UPT, UR9, 0xf0, URZ ;  /* 0x000000f009097890 */ /* 0x000fe2000fffe0ff */
[----:B------:R-:W-:-:S08]  /*3cc0*/  UMOV UR17, UR16 ;  /* 0x0000001000117c82 */ /* 0x000fd00008000000 */
[----:B------:R4:W-:Y:S01]  /*3cd0*/  UTCBAR.2CTA.MULTICAST [UR9], URZ, UR11 ;  /* 0x000000ff090073e9 */ /* 0x0009e2000820080b */
[----:B------:R-:W-:Y:S02]  /*3ce0*/  NOP ;  /* 0x0000000000007918 */ /* 0x000fe40000000000 */
.L_x_72:
[----:B------:R-:W-:Y:S01]  /*3cf0*/  UIADD3 UR19, UPT, UPT, UR19, 0x1, URZ ;  /* 0x0000000113137890 */ /* 0x000fe2000fffe0ff */
[----:B------:R-:W-:-:S03]  /*3d00*/  ISETP.NE.AND P0, PT, R8, 0x2, PT ;  /* 0x000000020800780c */ /* 0x000fc60003f05270 */
[----:B------:R-:W-:Y:S01]  /*3d10*/  UISETP.NE.AND UP0, UPT, UR19, 0x4, UPT ;  /* 0x000000041300788c */ /* 0x000fe2000bf05270 */
[----:B-12---:R-:W-:Y:S02]  /*3d20*/  SEL R0, RZ, 0x1, P0 ;  /* 0x00000001ff007807 */ /* 0x006fe40000000000 */
[----:B------:R-:W-:Y:S01]  /*3d30*/  SEL R8, R8, RZ, P0 ;  /* 0x000000ff08087207 */ /* 0x000fe20000000000 */
[----:B------:R-:W-:Y:S01]  /*3d40*/  USEL UR8, URZ, 0x1, UP0 ;  /* 0x00000001ff087887 */ /* 0x000fe20008000000 */
[----:B------:R-:W-:Y:S01]  /*3d50*/  LOP3.LUT R3, R3, R0, RZ, 0x3c, !PT ;  /* 0x0000000003037212 */ /* 0x000fe200078e3cff */
[----:B------:R-:W-:-:S04]  /*3d60*/  USEL UR19, UR19, URZ, UP0 ;  /* 0x000000ff13137287 */ /* 0x000fc80008000000 */
[----:B------:R-:W-:Y:S01]  /*3d70*/  LOP3.LUT R9, R9, UR8, RZ, 0x3c, !PT ;  /* 0x0000000809097c12 */ /* 0x000fe2000f8e3cff */
[----:B------:R-:W-:Y:S07]  /*3d80*/  @P1 BRA `(.L_x_78) ;  /* 0xfffffff800881947 */ /* 0x000fee000383ffff */
[----:B------:R-:W1:Y:S01]  /*3d90*/  S2UR UR6, SR_CgaCtaId ;  /* 0x00000000000679c3 */ /* 0x000e620000008800 */
[----:B------:R-:W-:Y:S01]  /*3da0*/  ELECT P0, URZ, PT ;  /* 0x0000000000ff782f */ /* 0x000fe20003800000 */
[----:B------:R-:W-:Y:S01]  /*3db0*/  HFMA2 R0, -RZ, RZ, 0, 5.9604644775390625e-08 ;  /* 0x00000001ff007431 */ /* 0x000fe200000001ff */
[----:B------:R-:W-:-:S05]  /*3dc0*/  UMOV UR8, 0x40 ;  /* 0x0000004000087882 */ /* 0x000fca0000000000 */
[----:B------:R-:W-:Y:S01]  /*3dd0*/  UVIRTCOUNT.DEALLOC.SMPOOL 0x80 ;  /* 0x000000800000784c */ /* 0x000fe20000000000 */
[----:B------:R-:W-:Y:S02]  /*3de0*/  UISETP.NE.AND UP0, UPT, UR5, URZ, UPT ;  /* 0x000000ff0500728c */ /* 0x000fe4000bf05270 */
[----:B-1----:R-:W-:-:S09]  /*3df0*/  ULEA UR6, UR6, UR8, 0x18 ;  /* 0x0000000806067291 */ /* 0x002fd2000f8ec0ff */
[----:B------:R1:W-:Y:S01]  /*3e00*/  @P0 STS.U8 [UR6+0x1c], R0 ;  /* 0x00001c00ff000988 */ /* 0x0003e20008000006 */
[----:B------:R-:W-:Y:S05]  /*3e10*/  BRA.U UP0, `(.L_x_79) ;  /* 0x0000000100a07547 */ /* 0x000fea000b800000 */
[----:B------:R-:W-:Y:S01]  /*3e20*/  UIADD3 UR5, UPT, UPT, UR7, 0x110, URZ ;  /* 0x0000011007057890 */ /* 0x000fe2000fffe0ff */
[----:B------:R-:W-:-:S03]  /*3e30*/  SHF.L.U32 R2, R9, 0x1f, RZ ;  /* 0x0000001f09027819 */ /* 0x000fc600000006ff */
[----:B------:R-:W-:-:S09]  /*3e40*/  ULEA UR8, UR19, UR5, 0x3 ;  /* 0x0000000513087291 */ /* 0x000fd2000f8e18ff */
[----:B------:R-:W2:Y:S02]  /*3e50*/  SYNCS.PHASECHK.TRANS64.TRYWAIT P0, [UR8], R2 ;  /* 0x00000002ff0075a7 */ /* 0x000ea40008001108 */
[----:B--2---:R-:W-:Y:S05]  /*3e60*/  @!P0 BRA `(.L_x_80) ;  /* 0x0000006400688947 */ /* 0x004fea0003800000 */
.L_x_186:
[----:B----4-:R-:W-:-:S04]  /*3e70*/  UIADD3 UR9, UPT, UPT, UR19, 0x1, URZ ;  /* 0x0000000113097890 */ /* 0x010fc8000fffe0ff */
        /* <DEDUP_REMOVED lines=8> */
.L_x_188:
        /* <DEDUP_REMOVED lines=9> */
.L_x_190:
[----:B------:R-:W-:-:S04]  /*3f90*/  UIADD3 UR9, UPT, UPT, UR9, 0x1, URZ ;  /* 0x0000000109097890 */ /* 0x000fc8000fffe0ff */
[----:B------:R-:W-:-:S04]  /*3fa0*/  UISETP.NE.AND UP1, UPT, UR9, 0x4, UPT ;  /* 0x000000040900788c */ /* 0x000fc8000bf25270 */
[----:B------:R-:W-:Y:S02]  /*3fb0*/  USEL UR8, URZ, 0x1, UP1 ;  /* 0x00000001ff087887 */ /* 0x000fe40008800000 */
[----:B------:R-:W-:-:S04]  /*3fc0*/  USEL UR9, UR9, URZ, UP1 ;  /* 0x000000ff09097287 */ /* 0x000fc80008800000 */
[----:B------:R-:W-:Y:S01]  /*3fd0*/  ULEA UR9, UR9, UR5, 0x3 ;  /* 0x0000000509097291 */ /* 0x000fe2000f8e18ff */
[----:B------:R-:W-:-:S04]  /*3fe0*/  LOP3.LUT R2, R2, UR8, RZ, 0x3c, !PT ;  /* 0x0000000802027c12 */ /* 0x000fc8000f8e3cff */
[----:B------:R-:W-:Y:S01]  /*3ff0*/  SHF.L.U32 R2, R2, 0x1f, RZ ;  /* 0x0000001f02027819 */ /* 0x000fe200000006ff */
[----:B-1----:R-:W-:-:S04]  /*4000*/  IMAD.U32 R0, RZ, RZ, UR9 ;  /* 0x00000009ff007e24 */ /* 0x002fc8000f8e00ff */
[----:B------:R1:W2:Y:S03]  /*4010*/  SYNCS.PHASECHK.TRANS64.TRYWAIT P0, [R0+URZ], R2 ;  /* 0x00000002000075a7 */ /* 0x0002a600080011ff */
[----:B--2---:R-:W-:Y:S05]  /*4020*/  @!P0 NANOSLEEP.SYNCS 0x989680 ;  /* 0x009896800000895d */ /* 0x004fea0003900000 */
[----:B------:R-:W2:Y:S02]  /*4030*/  @!P0 SYNCS.PHASECHK.TRANS64 P0, [R0+URZ], R2 ;  /* 0x00000002000085a7 */ /* 0x000ea400080010ff */
[----:B--2---:R-:W-:Y:S05]  /*4040*/  @P0 BRA `(.L_x_83) ;  /* 0x0000000000200947 */ /* 0x004fea0003800000 */
.L_x_84:
[----:B--2---:R2:W4:Y:S02]  /*4050*/  SYNCS.PHASECHK.TRANS64.TRYWAIT P0, [R0+URZ], R2 ;  /* 0x00000002000075a7 */ /* 0x00452400080011ff */
[----:B----4-:R-:W-:Y:S05]  /*4060*/  @!P0 NANOSLEEP.SYNCS 0x989680 ;  /* 0x009896800000895d */ /* 0x010fea0003900000 */
[----:B------:R-:W4:Y:S02]  /*4070*/  @!P0 SYNCS.PHASECHK.TRANS64 P0, [R0+URZ], R2 ;  /* 0x00000002000085a7 */ /* 0x000f2400080010ff */
[----:B----4-:R-:W-:Y:S05]  /*4080*/  @!P0 BRA `(.L_x_84) ;  /* 0xfffffffc00f08947 */ /* 0x010fea000383ffff */
[----:B------:R-:W-:Y:S05]  /*4090*/  BRA `(.L_x_83) ;  /* 0x00000000000c7947 */ /* 0x000fea0003800000 */
.L_x_79:
[----:B------:R-:W-:-:S04]  /*40a0*/  UIADD3 UR5, UPT, UPT, UR7, 0x150, URZ ;  /* 0x0000015007057890 */ /* 0x000fc8000fffe0ff */
[----:B------:R-:W-:-:S09]  /*40b0*/  UPRMT UR5, UR4, 0x654, UR5 ;  /* 0x0000065404057896 */ /* 0x000fd20008000005 */
[----:B------:R-:W-:Y:S03]  /*40c0*/  SYNCS.ARRIVE.TRANS64.RED.A1T0 RZ, [UR5], RZ ;  /* 0x000000ffffff79a7 */ /* 0x000fe60008100405 */
.L_x_83:
[----:B-12---:R-:W-:Y:S01]  /*40d0*/  SHF.L.U32 R2, RZ, 0x1f, RZ ;  /* 0x0000001fff027819 */ /* 0x006fe200000006ff */
[----:B------:R-:W-:Y:S01]  /*40e0*/  UIADD3 UR5, UPT, UPT, UR7, 0x150, URZ ;  /* 0x0000015007057890 */ /* 0x000fe2000fffe0ff */
[----:B------:R-:W-:Y:S02]  /*40f0*/  PLOP3.LUT P0, PT, PT, PT, UP0, 0x80, 0x8 ;  /* 0x000000000008781c */ /* 0x000fe40003f0f008 */
[----:B------:R-:W1:Y:S02]  /*4100*/  SYNCS.PHASECHK.TRANS64.TRYWAIT P1, [UR7+0x150], R2 ;  /* 0x00015002ff0075a7 */ /* 0x000e640008021107 */
[----:B-1----:R-:W-:Y:S09]  /*4110*/  @!P1 BRA `(.L_x_85) ;  /* 0x0000006400049947 */ /* 0x002ff20003800000 */
.L_x_192:
[----:B------:R-:W-:Y:S01]  /*4120*/  @!UP0 UPRMT UR5, UR4, 0x654, UR5 ;  /* 0x0000065404058896 */ /* 0x000fe20008000005 */
[----:B------:R-:W-:Y:S02]  /*4130*/  UMOV UR8, 0xffff ;  /* 0x0000ffff00087882 */ /* 0x000fe40000000000 */
[----:B------:R-:W-:-:S06]  /*4140*/  UMOV UR4, 0x1 ;  /* 0x0000000100047882 */ /* 0x000fcc0000000000 */
[----:B------:R-:W-:Y:S01]  /*4150*/  @!P0 SYNCS.ARRIVE.TRANS64.RED.A1T0 RZ, [UR5], RZ ;  /* 0x000000ffffff89a7 */ /* 0x000fe20008100405 */
[----:B------:R-:W-:Y:S01]  /*4160*/  NOP ;  /* 0x0000000000007918 */ /* 0x000fe20000000000 */
[----:B-1----:R-:W1:Y:S01]  /*4170*/  LDS R0, [UR6+0x14] ;  /* 0x00001406ff007984 */ /* 0x002e620008000800 */
[----:B------:R-:W-:-:S04]  /*4180*/  ULOP3.LUT UR5, UR21, 0xffff, URZ, 0xc0, !UPT ;  /* 0x0000ffff15057892 */ /* 0x000fc8000f8ec0ff */
[----:B------:R-:W-:-:S04]  /*4190*/  USHF.R.U32.HI UR5, URZ, 0x5, UR5 ;  /* 0x00000005ff057899 */ /* 0x000fc80008011605 */
[----:B------:R-:W-:Y:S02]  /*41a0*/  USHF.L.U32 UR8, UR8, UR5, URZ ;  /* 0x0000000508087299 */ /* 0x000fe400080006ff */
[----:B------:R-:W-:-:S04]  /*41b0*/  USHF.L.U32 UR4, UR4, UR5, URZ ;  /* 0x0000000504047299 */ /* 0x000fc800080006ff */
[----:B-1----:R-:W-:-:S04]  /*41c0*/  LOP3.LUT R0, R0, UR8, RZ, 0xc0, !PT ;  /* 0x0000000800007c12 */ /* 0x002fc8000f8ec0ff */
[----:B------:R-:W-:-:S13]  /*41d0*/  ISETP.NE.AND P0, PT, R0, UR8, PT ;  /* 0x0000000800007c0c */ /* 0x000fda000bf05270 */
[----:B------:R-:W-:Y:S05]  /*41e0*/  @P0 BRA `(.L_x_86) ;  /* 0x0000000000580947 */ /* 0x000fea0003800000 */
[----:B------:R-:W1:Y:S02]  /*41f0*/  LDS R0, [UR6+0x18] ;  /* 0x00001806ff007984 */ /* 0x000e640008000800 */
[----:B-1----:R-:W-:-:S04]  /*4200*/  LOP3.LUT R0, R0, UR4, RZ, 0xc0, !PT ;  /* 0x0000000400007c12 */ /* 0x002fc8000f8ec0ff */
[----:B------:R-:W-:-:S13]  /*4210*/  ISETP.NE.AND P0, PT, R0, UR4, PT ;  /* 0x0000000400007c0c */ /* 0x000fda000bf05270 */
[----:B------:R-:W-:Y:S05]  /*4220*/  @P0 BRA `(.L_x_87) ;  /* 0x00000000003c0947 */ /* 0x000fea0003800000 */
[----:B------:R-:W1:Y:S01]  /*4230*/  S2R R2, SR_LANEID ;  /* 0x0000000000027919 */ /* 0x000e620000000000 */
[----:B------:R-:W-:Y:S01]  /*4240*/  ULOP3.LUT UR8, URZ, UR8, URZ, 0x33, !UPT ;  /* 0x00000008ff087292 */ /* 0x000fe2000f8e33ff */
[----:B------:R-:W-:Y:S02]  /*4250*/  VOTEU.ANY UR7, UPT, PT ;  /* 0x0000000000077886 */ /* 0x000fe400038e0100 */
[----:B------:R-:W-:-:S03]  /*4260*/  UFLO.U32 UR7, UR7 ;  /* 0x00000007000772bd */ /* 0x000fc600080e0000 */
[----:B------:R-:W-:-:S04]  /*4270*/  IMAD.U32 R0, RZ, RZ, UR8 ;  /* 0x00000008ff007e24 */ /* 0x000fc8000f8e00ff */
[----:B------:R2:W3:Y:S02]  /*4280*/  REDUX UR5, R0 ;  /* 0x00000000000573c4 */ /* 0x0004e40000000000 */
[----:B------:R1:W-:Y:S02]  /*4290*/  UTCATOMSWS.AND URZ, UR8 ;  /* 0x0000000800ff79e3 */ /* 0x0003e40008000000 */
[----:B-1----:R-:W-:Y:S02]  /*42a0*/  ISETP.EQ.U32.AND P0, PT, R2, UR7, PT ;  /* 0x0000000702007c0c */ /* 0x002fe4000bf02070 */
[----:B--2---:R-:W-:Y:S02]  /*42b0*/  LOP3.LUT R0, RZ, UR4, RZ, 0x33, !PT ;  /* 0x00000004ff007c12 */ /* 0x004fe4000f8e33ff */
[----:B---3--:R-:W-:Y:S02]  /*42c0*/  MOV R2, UR5 ;  /* 0x0000000500027c02 */ /* 0x008fe40008000f00 */
[----:B------:R-:W1:Y:S07]  /*42d0*/  REDUX UR4, R0 ;  /* 0x00000000000473c4 */ /* 0x000e6e0000000000 */
[----:B------:R2:W-:Y:S01]  /*42e0*/  @P0 ATOMS.AND RZ, [UR6+0x14], R2 ;  /* 0x00001402ffff098c */ /* 0x0005e2000a800006 */
[----:B-1----:R-:W-:-:S05]  /*42f0*/  IMAD.U32 R0, RZ, RZ, UR4 ;  /* 0x00000004ff007e24 */ /* 0x002fca000f8e00ff */
[----:B------:R2:W-:Y:S01]  /*4300*/  @P0 ATOMS.AND RZ, [UR6+0x18], R0 ;  /* 0x00001800ffff098c */ /* 0x0005e2000a800006 */
[----:B------:R-:W-:Y:S05]  /*4310*/  BRA `(.L_x_88) ;  /* 0x0000000000147947 */ /* 0x000fea0003800000 */
.L_x_87:
[----:B------:R-:W-:Y:S02]  /*4320*/  MOV R2, 0x4340 ;  /* 0x0000434000027802 */ /* 0x000fe40000000f00 */
[----:B---345:R-:W-:Y:S05]  /*4330*/  CALL.REL.NOINC `($__internal_0_$__cuda_sm10x_tcgen05_guardrail_trap_col_being_dealloced_not_returned_by_alloc) ;  /* 0x0000006400e47944 */ /* 0x038fea0003c00000 */
[----:B------:R-:W-:Y:S05]  /*4340*/  BRA `(.L_x_88) ;  /* 0x0000000000087947 */ /* 0x000fea0003800000 */
.L_x_86:
[----:B------:R-:W-:Y:S02]  /*4350*/  MOV R2, 0x4370 ;  /* 0x0000437000027802 */ /* 0x000fe40000000f00 */
[----:B---345:R-:W-:Y:S05]  /*4360*/  CALL.REL.NOINC `($__internal_2_$__cuda_sm10x_tcgen05_guardrail_trap_unallocated_columns_being_dealloced) ;  /* 0x0000006400f07944 */ /* 0x038fea0003c00000 */
.L_x_88:
[----:B------:R-:W-:Y:S01]  /*4370*/  NOP ;  /* 0x0000000000007918 */ /* 0x000fe20000000000 */
[----:B----4-:R-:W-:Y:S05]  /*4380*/  EXIT ;  /* 0x000000000000794d */ /* 0x010fea0003800000 */
.L_x_59:
[----:B------:R-:W-:-:S09]  /*4390*/  UISETP.NE.OR UP5, UPT, UR10, 0x3, UP5 ;  /* 0x000000030a00788c */ /* 0x000fd2000afa5670 */
[----:B------:R-:W-:Y:S05]  /*43a0*/  BRA.U UP5, `(.L_x_89) ;  /* 0x0000001105787547 */ /* 0x000fea000b800000 */
[----:B------:R-:W1:Y:S01]  /*43b0*/  LDCU.64 UR6, c[0x0][0x888] ;  /* 0x00011100ff0677ac */ /* 0x000e620008000a00 */
[----:B------:R-:W2:Y:S01]  /*43c0*/  LDC R0, c[0x0][0xb30] ;  /* 0x0002cc00ff007b82 */ /* 0x000ea20000000800 */
[----:B------:R-:W-:Y:S02]  /*43d0*/  HFMA2 R27, -RZ, RZ, 0, 0 ;  /* 0x00000000ff1b7431 */ /* 0x000fe400000001ff */
[----:B------:R-:W-:Y:S01]  /*43e0*/  IMAD.MOV.U32 R29, RZ, RZ, 0x1 ;  /* 0x00000001ff1d7424 */ /* 0x000fe200078e00ff */
[----:B------:R-:W3:Y:S01]  /*43f0*/  LDCU.64 UR4, c[0x0][0x890] ;  /* 0x00011200ff0477ac */ /* 0x000ee20008000a00 */
[----:B------:R-:W-:Y:S01]  /*4400*/  IMAD.MOV.U32 R28, RZ, RZ, RZ ;  /* 0x000000ffff1c7224 */ /* 0x000fe200078e00ff */
[----:B------:R-:W-:Y:S01]  /*4410*/  MOV R25, 0x2000 ;  /* 0x0000200000197802 */ /* 0x000fe20000000f00 */
[----:B------:R-:W-:Y:S01]  /*4420*/  UPLOP3.LUT UP1, UPT, UPT, UPT, UPT, 0x40, 0x4 ;  /* 0x000000000004789c */ /* 0x000fe20003f2e870 */
[----:B------:R-:W4:Y:S08]  /*4430*/  LDC R24, c[0x0][0x370] ;  /* 0x0000dc00ff187b82 */ /* 0x000f300000000800 */
[----:B------:R-:W4:Y:S01]  /*4440*/  LDC R3, c[0x0][0xb0c] ;  /* 0x0002c300ff037b82 */ /* 0x000f220000000800 */
[----:B-1----:R-:W-:-:S03]  /*4450*/  UISETP.NE.U32.AND UP3, UPT, UR6, URZ, UPT ;  /* 0x000000ff0600728c */ /* 0x002fc6000bf65070 */
[----:B------:R-:W-:Y:S01]  /*4460*/  UMOV UR6, 0x400 ;  /* 0x0000040000067882 */ /* 0x000fe20000000000 */
[----:B------:R-:W-:Y:S02]  /*4470*/  UISETP.NE.AND.EX UP3, UPT, UR7, URZ, UPT, UP3 ;  /* 0x000000ff0700728c */ /* 0x000fe4000bf65330 */
[----:B------:R-:W-:Y:S01]  /*4480*/  ULEA UR6, UR45, UR6, 0x18 ;  /* 0x000000062d067291 */ /* 0x000fe2000f8ec0ff */
[----:B------:R-:W1:Y:S01]  /*4490*/  LDC R18, c[0x0][0xb20] ;  /* 0x0002c800ff127b82 */ /* 0x000e620000000800 */
[----:B---3--:R-:W-:Y:S01]  /*44a0*/  UISETP.NE.U32.AND UP4, UPT, UR4, URZ, UPT ;  /* 0x000000ff0400728c */ /* 0x008fe2000bf85070 */
[----:B--2---:R-:W-:Y:S01]  /*44b0*/  ISETP.NE.AND P1, PT, R0, 0x1, PT ;  /* 0x000000010000780c */ /* 0x004fe20003f25270 */
[----:B------:R-:W-:Y:S02]  /*44c0*/  UIADD3 UR7, UPT, UPT, UR6, 0x98, URZ ;  /* 0x0000009806077890 */ /* 0x000fe4000fffe0ff */
[----:B------:R-:W-:Y:S02]  /*44d0*/  UIADD3 UR41, UPT, UPT, UR6, 0x80, URZ ;  /* 0x0000008006297890 */ /* 0x000fe4000fffe0ff */
[----:B------:R-:W-:Y:S01]  /*44e0*/  UIADD3 UR33, UPT, UPT, UR6, 0x88, URZ ;  /* 0x0000008806217890 */ /* 0x000fe2000fffe0ff */
[----:B------:R-:W2:Y:S01]  /*44f0*/  LDC.64 R30, c[0x0][0x348] ;  /* 0x0000d200ff1e7b82 */ /* 0x000ea20000000a00 */
[----:B------:R-:W-:-:S02]  /*4500*/  UIADD3 UR25, UPT, UPT, UR6, 0x90, URZ ;  /* 0x0000009006197890 */ /* 0x000fc4000fffe0ff */
[----:B------:R-:W-:Y:S02]  /*4510*/  UPRMT UR7, UR45, 0x654, UR7 ;  /* 0x000006542d077896 */ /* 0x000fe40008000007 */
[----:B------:R-:W-:-:S03]  /*4520*/  UISETP.NE.AND.EX UP4, UPT, UR5, URZ, UPT, UP4 ;  /* 0x000000ff0500728c */ /* 0x000fc6000bf85340 */
[----:B------:R-:W3:Y:S08]  /*4530*/  LDC.64 R16, c[0x0][0xb10] ;  /* 0x0002c400ff107b82 */ /* 0x000ef00000000a00 */
[----:B------:R-:W1:Y:S08]  /*4540*/  LDC.64 R6, c[0x0][0xb18] ;  /* 0x0002c600ff067b82 */ /* 0x000e700000000a00 */
[----:B------:R-:W1:Y:S08]  /*4550*/  LDC.64 R4, c[0x0][0xb28] ;  /* 0x0002ca00ff047b82 */ /* 0x000e700000000a00 */
[----:B----4-:R-:W1:Y:S02]  /*4560*/  LDC R19, c[0x0][0x374] ;  /* 0x0000dd00ff137b82 */ /* 0x010e640000000800 */
.L_x_100:
[C---:B------:R-:W-:Y:S02]  /*4570*/  LEA R0, R28.reuse, UR6, 0x3 ;  /* 0x000000061c007c11 */ /* 0x040fe4000f8e18ff */
[----:B------:R-:W-:Y:S02]  /*4580*/  SHF.L.U32 R2, R27, 0x1f, RZ ;  /* 0x0000001f1b027819 */ /* 0x000fe400000006ff */
[----:B------:R-:W-:Y:S02]  /*4590*/  LEA R20, R28, UR6, 0x4 ;  /* 0x000000061c147c11 */ /* 0x000fe4000f8e20ff */
[----:B----4-:R-:W4:Y:S02]  /*45a0*/  SYNCS.PHASECHK.TRANS64.TRYWAIT P0, [R0+URZ+0xd0], R2 ;  /* 0x0000d002000075a7 */ /* 0x010f2400080011ff */
[----:B----4-:R-:W-:Y:S05]  /*45b0*/  @!P0 BRA `(.L_x_90) ;  /* 0x0000005c00f48947 */ /* 0x010fea0003800000 */
.L_x_193:
[----:B------:R-:W-:Y:S01]  /*45c0*/  ISETP.GE.AND P0, PT, R42, 0x1, PT ;  /* 0x000000012a00780c */ /* 0x000fe20003f06270 */
[----:B------:R-:W1:Y:S01]  /*45d0*/  LDS.128 R20, [R20+0x160] ;  /* 0x0001600014147984 */ /* 0x000e620000000c00 */
[----:B----4-:R-:W-:Y:S01]  /*45e0*/  VIADD R0, R0, 0xe0 ;  /* 0x000000e000007836 */ /* 0x010fe20000000000 */
[----:B------:R-:W-:Y:S01]  /*45f0*/  @!PT LDS RZ, [RZ] ;  /* 0x00000000fffff984 */ /* 0x000fe20000000800 */
[----:B------:R-:W-:Y:S01]  /*4600*/  @!PT LDS RZ, [RZ] ;  /* 0x00000000fffff984 */ /* 0x000fe20000000800 */
[----:B------:R-:W-:Y:S01]  /*4610*/  @!PT LDS RZ, [RZ] ;  /* 0x00000000fffff984 */ /* 0x000fe20000000800 */
[----:B------:R-:W-:Y:S01]  /*4620*/  @!PT LDS RZ, [RZ] ;  /* 0x00000000fffff984 */ /* 0x000fe20000000800 */
[----:B------:R4:W-:Y:S06]  /*4630*/  MEMBAR.ALL.CTA ;  /* 0x0000000000007992 */ /* 0x0009ec0000008000 */
[----:B----4-:R-:W4:Y:S01]  /*4640*/  FENCE.VIEW.ASYNC.S ;  /* 0x00000000000073c6 */ /* 0x010f220000000000 */
[----:B------:R-:W-:Y:S04]  /*4650*/  PRMT R0, RZ, 0x654, R0 ;  /* 0x00000654ff007816 */ /* 0x000fe80000000000 */
[----:B----4-:R4:W-:Y:S01]  /*4660*/  SYNCS.ARRIVE.TRANS64.RED.A1T0 RZ, [R0+URZ], RZ ;  /* 0x000000ff00ff79a7 */ /* 0x0109e200081004ff */
[----:B-1----:R-:W-:Y:S11]  /*4670*/  LOP3.LUT P3, RZ, R22, 0x1, RZ, 0xc0, !PT ;  /* 0x0000000116ff7812 */ /* 0x002ff6000786c0ff */
[----:B------:R-:W-:Y:S02]  /*4680*/  @!UPT UIADD3 URZ, UPT, UPT, URZ, URZ, URZ ;  /* 0x000000fffffff290 */ /* 0x000fe4000fffe0ff */
[----:B------:R-:W-:Y:S02]  /*4690*/  @P3 MOV R11, R20 ;  /* 0x00000014000b3202 */ /* 0x000fe40000000f00 */
[----:B------:R-:W-:Y:S01]  /*46a0*/  @P3 LOP3.LUT R10, R21, 0xffff, RZ, 0xc0, !PT ;  /* 0x0000ffff150a3812 */ /* 0x000fe200078ec0ff */
[----:B----4-:R-:W-:Y:S06]  /*46b0*/  @!P0 BRA `(.L_x_91) ;  /* 0x0000000000a48947 */ /* 0x010fec0003800000 */
[-C--:B------:R-:W-:Y:S01]  /*46c0*/  IMAD.HI.U32 R0, R19, R7.reuse, RZ ;  /* 0x0000000713007227 */ /* 0x080fe200078e00ff */
[----:B------:R-:W-:Y:S02]  /*46d0*/  ISETP.NE.AND P0, PT, R6, 0x1, PT ;  /* 0x000000010600780c */ /* 0x000fe40003f05270 */
[----:B------:R-:W-:Y:S01]  /*46e0*/  ISETP.NE.AND P2, PT, R42, 0x1, PT ;  /* 0x000000012a00780c */ /* 0x000fe20003f45270 */
[----:B---3--:R-:W-:Y:S01]  /*46f0*/  IMAD.HI.U32 R9, R24, R16, RZ ;  /* 0x0000001018097227 */ /* 0x008fe200078e00ff */
[----:B------:R-:W-:Y:S02]  /*4700*/  SHF.R.U32.HI R0, RZ, R18, R0 ;  /* 0x00000012ff007219 */ /* 0x000fe40000011600 */
[----:B------:R-:W-:Y:S01]  /*4710*/  ISETP.NE.AND P4, PT, R3, 0x1, PT ;  /* 0x000000010300780c */ /* 0x000fe20003f85270 */
[----:B------:R-:W-:Y:S01]  /*4720*/  IMAD.HI.U32 R13, R10, R7, RZ ;  /* 0x000000070a0d7227 */ /* 0x000fe200078e00ff */
[----:B------:R-:W-:Y:S02]  /*4730*/  SHF.R.U32.HI R9, RZ, R17, R9 ;  /* 0x00000011ff097219 */ /* 0x000fe40000011609 */
[----:B------:R-:W-:Y:S01]  /*4740*/  SEL R0, R19, R0, !P0 ;  /* 0x0000000013007207 */ /* 0x000fe20004000000 */
[----:B------:R-:W-:Y:S01]  /*4750*/  IMAD.HI.U32 R12, R11, R16, RZ ;  /* 0x000000100b0c7227 */ /* 0x000fe200078e00ff */
[----:B------:R-:W-:Y:S03]  /*4760*/  SEL R9, R24, R9, !P4 ;  /* 0x0000000918097207 */ /* 0x000fe60006000000 */
[-C--:B------:R-:W-:Y:S01]  /*4770*/  IMAD.HI.U32 R8, R0, R4.reuse, RZ ;  /* 0x0000000400087227 */ /* 0x080fe200078e00ff */
[----:B------:R-:W-:Y:S03]  /*4780*/  SHF.R.U32.HI R12, RZ, R17, R12 ;  /* 0x00000011ff0c7219 */ /* 0x000fe6000001160c */
[----:B------:R-:W-:Y:S01]  /*4790*/  IMAD.HI.U32 R2, R9, R4, RZ ;  /* 0x0000000409027227 */ /* 0x000fe200078e00ff */
[-C--:B------:R-:W-:Y:S02]  /*47a0*/  @P2 SHF.R.U32.HI R0, RZ, R5.reuse, R8 ;  /* 0x00000005ff002219 */ /* 0x080fe40000011608 */
[----:B------:R-:W-:Y:S02]  /*47b0*/  SHF.R.U32.HI R8, RZ, R18, R13 ;  /* 0x00000012ff087219 */ /* 0x000fe4000001160d */
[----:B------:R-:W-:Y:S01]  /*47c0*/  @P2 SHF.R.U32.HI R9, RZ, R5, R2 ;  /* 0x00000005ff092219 */ /* 0x000fe20000011602 */
[----:B------:R-:W-:Y:S01]  /*47d0*/  IMAD R0, R42, R0, RZ ;  /* 0x000000002a007224 */ /* 0x000fe200078e02ff */
[----:B------:R-:W-:Y:S02]  /*47e0*/  SEL R8, R10, R8, !P0 ;  /* 0x000000080a087207 */ /* 0x000fe40004000000 */
[----:B------:R-:W-:Y:S01]  /*47f0*/  SEL R2, R11, R12, !P4 ;  /* 0x0000000c0b027207 */ /* 0x000fe20006000000 */
[----:B------:R-:W-:Y:S01]  /*4800*/  IMAD R12, R42, R9, RZ ;  /* 0x000000092a0c7224 */ /* 0x000fe200078e02ff */
[C---:B------:R-:W-:Y:S01]  /*4810*/  ISETP.GE.AND P0, PT, R8.reuse, R0, PT ;  /* 0x000000000800720c */ /* 0x040fe20003f06270 */
[----:B------:R-:W-:Y:S03]  /*4820*/  IMAD.HI.U32 R0, R8, R4, RZ ;  /* 0x0000000408007227 */ /* 0x000fe600078e00ff */
[----:B------:R-:W-:Y:S02]  /*4830*/  ISETP.GE.OR P0, PT, R2, R12, P0 ;  /* 0x0000000c0200720c */ /* 0x000fe40000706670 */
[-C--:B------:R-:W-:Y:S04]  /*4840*/  SHF.R.U32.HI R0, RZ, R5.reuse, R0 ;  /* 0x00000005ff007219 */ /* 0x080fe80000011600 */
[----:B------:R-:W-:Y:S05]  /*4850*/  SEL R13, R8, R0, !P2 ;  /* 0x00000000080d7207 */ /* 0x000fea0005000000 */
[----:B------:R-:W-:Y:S02]  /*4860*/  IMAD.MOV R12, RZ, RZ, -R13 ;  /* 0x000000ffff0c7224 */ /* 0x000fe400078e0a0d */
[----:B------:R-:W-:Y:S04]  /*4870*/  @!P0 IMAD.HI.U32 R0, R2, R4, RZ ;  /* 0x0000000402008227 */ /* 0x000fe800078e00ff */
[----:B------:R-:W-:Y:S01]  /*4880*/  IMAD R12, R42, R12, R8 ;  /* 0x0000000c2a0c7224 */ /* 0x000fe200078e0208 */
[----:B------:R-:W-:Y:S04]  /*4890*/  @!P0 SHF.R.U32.HI R0, RZ, R5, R0 ;  /* 0x00000005ff008219 */ /* 0x000fe80000011600 */
[----:B------:R-:W-:Y:S04]  /*48a0*/  @!P0 SEL R0, R2, R0, !P2 ;  /* 0x0000000002008207 */ /* 0x000fe80005000000 */
[----:B------:R-:W-:Y:S01]  /*48b0*/  @!P0 IADD3 R13, PT, PT, R13, -R0, RZ ;  /* 0x800000000d0d8210 */ /* 0x000fe20007ffe0ff */
[----:B------:R-:W-:Y:S01]  /*48c0*/  @!P0 IMAD R0, R9, R12, R0 ;  /* 0x0000000c09008224 */ /* 0x000fe200078e0200 */
[----:B------:R-:W-:Y:S01]  /*48d0*/  IADD3 R9, PT, PT, -R8, RZ, RZ ;  /* 0x000000ff08097210 */ /* 0x000fe20007ffe1ff */
[--C-:B------:R-:W-:Y:S02]  /*48e0*/  IMAD.MOV R12, RZ, RZ, -R2.reuse ;  /* 0x000000ffff0c7224 */ /* 0x100fe400078e0a02 */
[----:B------:R-:W-:Y:S02]  /*48f0*/  @!P0 IMAD R8, R13, R42, R2 ;  /* 0x0000002a0d088224 */ /* 0x000fe400078e0202 */
[----:B------:R-:W-:Y:S02]  /*4900*/  @!P0 IMAD.MOV.U32 R2, RZ, RZ, R0 ;  /* 0x000000ffff028224 */ /* 0x000fe400078e0000 */
[----:B------:R-:W-:Y:S02]  /*4910*/  IMAD R11, R3, R12, R11 ;  /* 0x0000000c030b7224 */ /* 0x000fe400078e020b */
[----:B------:R-:W-:Y:S02]  /*4920*/  IMAD R10, R6, R9, R10 ;  /* 0x00000009060a7224 */ /* 0x000fe400078e020a */
[----:B------:R-:W-:Y:S02]  /*4930*/  IMAD R11, R2, R3, R11 ;  /* 0x00000003020b7224 */ /* 0x000fe400078e020b */
[----:B------:R-:W-:Y:S02]  /*4940*/  IMAD R10, R8, R6, R10 ;  /* 0x00000006080a7224 */ /* 0x000fe400078e020a */
.L_x_91:
[----:B------:R-:W-:Y:S05]  /*4950*/  BRA.U UP1, `(.L_x_92) ;  /* 0x0000000101107547 */ /* 0x000fea000b800000 */
[----:B------:R-:W-:Y:S04]  /*4960*/  MOV R2, UR13 ;  /* 0x0000000d00027c02 */ /* 0x000fe80008000f00 */
[----:B------:R-:W-:Y:S04]  /*4970*/  SHF.L.U32 R2, R2, 0x1f, RZ ;  /* 0x0000001f02027819 */ /* 0x000fe800000006ff */
[----:B------:R-:W1:Y:S02]  /*4980*/  SYNCS.PHASECHK.TRANS64.TRYWAIT P0, [UR6+0xc8], R2 ;  /* 0x0000c802ff0075a7 */ /* 0x000e640008001106 */
[----:B-1----:R-:W-:Y:S05]  /*4990*/  @!P0 BRA `(.L_x_93) ;  /* 0x0000005c00108947 */ /* 0x002fea0003800000 */
.L_x_92:
[----:B------:R-:W-:Y:S02]  /*49a0*/  R2UR UR42, R15 ;  /* 0x000000000f2a72ca */ /* 0x000fe400000e0000 */
[----:B------:R-:W-:Y:S02]  /*49b0*/  R2UR UR43, R14 ;  /* 0x000000000e2b72ca */ /* 0x000fe400000e0000 */
[----:B------:R-:W-:Y:S02]  /*49c0*/  ISETP.NE.U32.AND P2, PT, RZ, UR4, PT ;  /* 0x00000004ff007c0c */ /* 0x000fe4000bf45070 */
[----:B------:R-:W-:Y:S02]  /*49d0*/  SHF.L.U32 R14, R29, 0x1f, RZ ;  /* 0x0000001f1d0e7819 */ /* 0x000fe400000006ff */
[----:B------:R-:W-:Y:S05]  /*49e0*/  ISETP.NE.AND.EX P2, PT, RZ, UR5, PT, P2 ;  /* 0x00000005ff007c0c */ /* 0x000fea000bf45320 */
[----:B------:R-:W-:Y:S02]  /*49f0*/  USHF.L.U32 UR42, UR42, 0x8, URZ ;  /* 0x000000082a2a7899 */ /* 0x000fe400080006ff */
[----:B------:R-:W-:Y:S01]  /*4a00*/  USHF.L.U32 UR43, UR43, 0x6, URZ ;  /* 0x000000062b2b7899 */ /* 0x000fe200080006ff */
[----:B------:R-:W-:Y:S11]  /*4a10*/  BRA.U !UP4, `(.L_x_94) ;  /* 0x000000010c347547 */ /* 0x000ff6000b800000 */
[----:B------:R-:W-:Y:S01]  /*4a20*/  UPLOP3.LUT UP0, UPT, UPT, UPT, UP3, 0x80, 0x8 ;  /* 0x000000000008789c */ /* 0x000fe20003f0f030 */
[----:B-1----:R-:W-:Y:S02]  /*4a30*/  HFMA2 R0, -RZ, RZ, 0, 5.9604644775390625e-08 ;  /* 0x00000001ff007431 */ /* 0x002fe400000001ff */
[----:B------:R-:W-:Y:S03]  /*4a40*/  IMAD.MOV.U32 R98, RZ, RZ, 0x1 ;  /* 0x00000001ff627424 */ /* 0x000fe600078e00ff */
[----:B------:R-:W-:Y:S05]  /*4a50*/  PLOP3.LUT P0, PT, PT, PT, UP0, 0x80, 0x8 ;  /* 0x000000000008781c */ /* 0x000fea0003f0f008 */
[----:B------:R-:W1:Y:S01]  /*4a60*/  @UP0 LDCU.64 UR10, c[0x0][0x888] ;  /* 0x00011100ff0a07ac */ /* 0x000e620008000a00 */
[----:B------:R-:W-:Y:S07]  /*4a70*/  @UP0 UIMAD UR8, UR52, UR4, URZ ;  /* 0x00000004340802a4 */ /* 0x000fee000f8e02ff */
[----:B------:R-:W-:Y:S01]  /*4a80*/  @!P0 PRMT R98, R0, 0x7610, R98 ;  /* 0x0000761000628816 */ /* 0x000fe20000000062 */
[----:B-1----:R-:W-:Y:S03]  /*4a90*/  @UP0 UIMAD.WIDE UR10, UR8, 0x4, UR10 ;  /* 0x00000004080a08a5 */ /* 0x002fe6000f8e020a */
[----:B------:R-:W1:Y:S03]  /*4aa0*/  @!UP0 LDCU UR8, c[0x0][0x880] ;  /* 0x00011000ff0887ac */ /* 0x000e660008000800 */
[----:B------:R-:W-:Y:S01]  /*4ab0*/  IMAD.U32 R8, RZ, RZ, UR10 ;  /* 0x0000000aff087e24 */ /* 0x000fe2000f8e00ff */
[----:B------:R-:W-:Y:S05]  /*4ac0*/  MOV R9, UR11 ;  /* 0x0000000b00097c02 */ /* 0x000fea0008000f00 */
[----:B-----5:R4:W5:Y:S02]  /*4ad0*/  @P0 LDG.E R49, desc[UR46][R8.64] ;  /* 0x0000002e08310981 */ /* 0x020964000c1e1900 */
[----:B-1--4-:R-:W-:Y:S07]  /*4ae0*/  @!P0 IMAD.U32 R49, RZ, RZ, UR8 ;  /* 0x00000008ff318e24 */ /* 0x012fee000f8e00ff */
.L_x_94:
[----:B-----5:R-:W-:Y:S01]  /*4af0*/  @!P2 FSETP.EQ.AND P0, PT, R49, RZ, PT ;  /* 0x000000ff3100a20b */ /* 0x020fe20003f02000 */
[----:B------:R-:W-:Y:S01]  /*4b00*/  @!UPT UIADD3 URZ, UPT, UPT, URZ, URZ, URZ ;  /* 0x000000fffffff290 */ /* 0x000fe2000fffe0ff */
[----:B------:R-:W-:Y:S11]  /*4b10*/  @!P2 BRA `(.L_x_95) ;  /* 0x000000000014a947 */ /* 0x000ff60003800000 */
[----:B------:R-:W-:Y:S02]  /*4b20*/  LOP3.LUT P2, RZ, R98, 0xff, RZ, 0xc0, !PT ;  /* 0x000000ff62ff7812 */ /* 0x000fe4000784c0ff */
[----:B------:R-:W-:Y:S04]  /*4b30*/  PLOP3.LUT P0, PT, PT, PT, UP0, 0x80, 0x8 ;  /* 0x000000000008781c */ /* 0x000fe80003f0f008 */
[----:B------:R-:W-:Y:S07]  /*4b40*/  PLOP3.LUT P0, PT, P0, PT, PT, 0x8, 0x80 ;  /* 0x000000000080781c */ /* 0x000fee000070e170 */
[----:B------:R-:W-:Y:S11]  /*4b50*/  @P2 FSETP.EQ.AND P0, PT, R49, RZ, PT ;  /* 0x000000ff3100220b */ /* 0x000ff60003f02000 */
[----:B------:R-:W-:Y:S02]  /*4b60*/  @!UPT UIADD3 URZ, UPT, UPT, URZ, URZ, URZ ;  /* 0x000000fffffff290 */ /* 0x000fe4000fffe0ff */
.L_x_95:
[----:B------:R-:W4:Y:S01]  /*4b70*/  SYNCS.PHASECHK.TRANS64.TRYWAIT P2, [UR6+0xa0], R14 ;  /* 0x0000a00eff0075a7 */ /* 0x000f220008041106 */
[----:B------:R-:W-:Y:S04]  /*4b80*/  ELECT P4, URZ, PT ;  /* 0x0000000000ff782f */ /* 0x000fe80003880000 */
[----:B------:R-:W-:Y:S11]  /*4b90*/  PLOP3.LUT P4, PT, P0, P4, PT, 0xf2, 0x2f ;  /* 0x00000000002f781c */ /* 0x000ff60000789e72 */
[----:B------:R-:W-:Y:S02]  /*4ba0*/  @!UPT UIADD3 URZ, UPT, UPT, URZ, URZ, URZ ;  /* 0x000000fffffff290 */ /* 0x000fe4000fffe0ff */
[----:B--2---:R-:W-:Y:S05]  /*4bb0*/  @!P4 IADD3 R8, P0, PT, R30, 0x580, RZ ;  /* 0x000005801e08c810 */ /* 0x004fea0007f1e0ff */
[----:B-1----:R-:W-:Y:S01]  /*4bc0*/  @!P4 IMAD.X R2, RZ, RZ, R31, P0 ;  /* 0x000000ffff02c224 */ /* 0x002fe200000e061f */
[----:B----4-:R-:W-:Y:S07]  /*4bd0*/  @!P2 BRA `(.L_x_96) ;  /* 0x000000580098a947 */ /* 0x010fee0003800000 */
.L_x_196:
[----:B------:R-:W-:Y:S01]  /*4be0*/  @!P4 R2UR UR9, R8 ;  /* 0x000000000809c2ca */ /* 0x000fe200000e0000 */
[----:B------:R-:W-:Y:S01]  /*4bf0*/  VOTEU.ALL UP1, P4 ;  /* 0x0000000000ff7886 */ /* 0x000fe20002020000 */
[----:B------:R-:W-:Y:S01]  /*4c00*/  @!P4 R2UR UR8, R2 ;  /* 0x000000000208c2ca */ /* 0x000fe200000e0000 */
[----:B------:R-:W-:Y:S01]  /*4c10*/  VOTEU.ALL UP2, P4 ;  /* 0x0000000000ff7886 */ /* 0x000fe20002040000 */
[----:B------:R-:W-:Y:S01]  /*4c20*/  UMOV UR16, 0x0 ;  /* 0x0000000000107882 */ /* 0x000fe20000000000 */
[----:B------:R-:W-:Y:S01]  /*4c30*/  UMOV UR17, 0x10000000 ;  /* 0x1000000000117882 */ /* 0x000fe20000000000 */
[----:B------:R-:W-:Y:S01]  /*4c40*/  @!UP1 UIADD3 UR40, UPT, UPT, UR6, 0x200, URZ ;  /* 0x0000020006289890 */ /* 0x000fe2000fffe0ff */
[----:B-1----:R-:W-:Y:S01]  /*4c50*/  @!P4 IMAD.MOV.U32 R0, RZ, RZ, 0x2000 ;  /* 0x00002000ff00c424 */ /* 0x002fe200078e00ff */
[----:B------:R-:W-:Y:S01]  /*4c60*/  UMOV UR44, UR52 ;  /* 0x00000034002c7c82 */ /* 0x000fe20008000000 */
[----:B------:R-:W-:Y:S01]  /*4c70*/  @!UP1 UIADD3 UR10, UPT, UPT, UR42, 0x80, URZ ;  /* 0x000000802a0a9890 */ /* 0x000fe2000fffe0ff */
[----:B------:R-:W-:Y:S01]  /*4c80*/  UMOV UR11, UR43 ;  /* 0x0000002b000b7c82 */ /* 0x000fe20008000000 */
[----:B------:R-:W-:Y:S02]  /*4c90*/  UMOV UR12, UR52 ;  /* 0x00000034000c7c82 */ /* 0x000fe40008000000 */
[----:B------:R-:W-:Y:S01]  /*4ca0*/  IMAD.U32 R8, RZ, RZ, UR9 ;  /* 0x00000009ff087e24 */ /* 0x000fe2000f8e00ff */
[----:B------:R-:W-:Y:S01]  /*4cb0*/  UMOV UR9, UR41 ;  /* 0x0000002900097c82 */ /* 0x000fe20008000000 */
[----:B------:R-:W-:Y:S01]  /*4cc0*/  IMAD.U32 R9, RZ, RZ, UR8 ;  /* 0x00000008ff097e24 */ /* 0x000fe2000f8e00ff */
[----:B------:R-:W-:Y:S02]  /*4cd0*/  @!UP1 UIADD3 UR8, UPT, UPT, UR6, 0x1200, URZ ;  /* 0x0000120006089890 */ /* 0x000fe4000fffe0ff */
[----:B------:R-:W-:Y:S01]  /*4ce0*/  @!P4 R2UR UR18, R8 ;  /* 0x000000000812c2ca */ /* 0x000fe200000e0000 */
[----:B------:R-:W-:Y:S01]  /*4cf0*/  VOTEU.ALL UP1, P4 ;  /* 0x0000000000ff7886 */ /* 0x000fe20002020000 */
[----:B------:R-:W-:Y:S01]  /*4d00*/  @!P4 R2UR UR19, R9 ;  /* 0x000000000913c2ca */ /* 0x000fe200000e0000 */
[----:B------:R-:W-:Y:S01]  /*4d10*/  UPRMT UR14, UR45, 0x654, UR41 ;  /* 0x000006542d0e7896 */ /* 0x000fe20008000029 */
[----:B------:R-:W-:Y:S05]  /*4d20*/  @!P4 IADD3 R8, P0, PT, R30, 0x580, RZ ;  /* 0x000005801e08c810 */ /* 0x000fea0007f1e0ff */
[----:B------:R-:W-:Y:S06]  /*4d30*/  @!P4 IMAD.X R2, RZ, RZ, R31, P0 ;  /* 0x000000ffff02c224 */ /* 0x000fec00000e061f */
[----:B------:R1:W-:Y:S01]  /*4d40*/  @!UP2 UTMALDG.3D [UR40], [UR18], desc[UR16] ;  /* 0x000010281200a5b4 */ /* 0x0003e20008011000 */
[----:B------:R1:W-:Y:S01]  /*4d50*/  @!UP1 UTMALDG.3D [UR8], [UR18], desc[UR16] ;  /* 0x00001008120095b4 */ /* 0x0003e20008011000 */
[----:B------:R1:W-:Y:S01]  /*4d60*/  @!P4 SYNCS.ARRIVE.TRANS64.RED.A0TR RZ, [UR6+0x80], R0 ;  /* 0x00008000ffffc9a7 */ /* 0x0003e20008300406 */
[----:B------:R-:W-:Y:S01]  /*4d70*/  SYNCS.ARRIVE.TRANS64.RED.A1T0 RZ, [UR14], RZ ;  /* 0x000000ffffff79a7 */ /* 0x000fe2000810040e */
[----:B------:R-:W2:Y:S02]  /*4d80*/  SYNCS.PHASECHK.TRANS64.TRYWAIT P2, [UR6+0xa8], R14 ;  /* 0x0000a80eff0075a7 */ /* 0x000ea40008041106 */
[----:B-12---:R-:W-:Y:S05]  /*4d90*/  @!P2 BRA `(.L_x_97) ;  /* 0x000000580040a947 */ /* 0x006fea0003800000 */
.L_x_198:
        /* <DEDUP_REMOVED lines=8> */
[----:B------:R-:W-:Y:S01]  /*4e20*/  @!UP1 UIADD3 UR32, UPT, UPT, UR6, 0x2200, URZ ;  /* 0x0000220006209890 */ /* 0x000fe2000fffe0ff */
[----:B------:R-:W-:Y:S01]  /*4e30*/  UMOV UR35, UR43 ;  /* 0x0000002b00237c82 */ /* 0x000fe20008000000 */
[----:B------:R-:W-:Y:S01]  /*4e40*/  UMOV UR36, UR52 ;  /* 0x0000003400247c82 */ /* 0x000fe20008000000 */
[----:B------:R-:W-:Y:S02]  /*4e50*/  @!UP1 UIADD3 UR10, UPT, UPT, UR42, 0xa0, URZ ;  /* 0x000000a02a0a9890 */ /* 0x000fe4000fffe0ff */
[----:B------:R-:W-:Y:S01]  /*4e60*/  IMAD.U32 R8, RZ, RZ, UR9 ;  /* 0x00000009ff087e24 */ /* 0x000fe2000f8e00ff */
[----:B------:R-:W-:Y:S01]  /*4e70*/  UMOV UR9, UR33 ;  /* 0x0000002100097c82 */ /* 0x000fe20008000000 */
[----:B------:R-:W-:Y:S01]  /*4e80*/  IMAD.U32 R9, RZ, RZ, UR8 ;  /* 0x00000008ff097e24 */ /* 0x000fe2000f8e00ff */
[----:B------:R-:W-:Y:S02]  /*4e90*/  @!UP1 UIADD3 UR8, UPT, UPT, UR6, 0x3200, URZ ;  /* 0x0000320006089890 */ /* 0x000fe4000fffe0ff */
[----:B------:R-:W-:Y:S01]  /*4ea0*/  @!P4 R2UR UR18, R8 ;  /* 0x000000000812c2ca */ /* 0x000fe200000e0000 */
[----:B------:R-:W-:Y:S01]  /*4eb0*/  VOTEU.ALL UP1, P4 ;  /* 0x0000000000ff7886 */ /* 0x000fe20002020000 */
[----:B------:R-:W-:Y:S01]  /*4ec0*/  @!P4 R2UR UR19, R9 ;  /* 0x000000000913c2ca */ /* 0x000fe200000e0000 */
[----:B------:R-:W-:Y:S01]  /*4ed0*/  UMOV UR11, UR43 ;  /* 0x0000002b000b7c82 */ /* 0x000fe20008000000 */
[----:B------:R-:W-:Y:S01]  /*4ee0*/  UMOV UR12, UR52 ;  /* 0x00000034000c7c82 */ /* 0x000fe20008000000 */
[----:B------:R-:W-:Y:S01]  /*4ef0*/  UPRMT UR14, UR45, 0x654, UR33 ;  /* 0x000006542d0e7896 */ /* 0x000fe20008000021 */
[----:B------:R-:W-:Y:S05]  /*4f00*/  @!P4 IADD3 R8, P0, PT, R30, 0x580, RZ ;  /* 0x000005801e08c810 */ /* 0x000fea0007f1e0ff */
[----:B------:R-:W-:Y:S04]  /*4f10*/  @!P4 IMAD.X R2, RZ, RZ, R31, P0 ;  /* 0x000000ffff02c224 */ /* 0x000fe800000e061f */
[----:B------:R1:W-:Y:S01]  /*4f20*/  @!UP2 UTMALDG.3D [UR32], [UR18], desc[UR16] ;  /* 0x000010201200a5b4 */ /* 0x0003e20008011000 */
[----:B------:R1:W-:Y:S01]  /*4f30*/  @!UP1 UTMALDG.3D [UR8], [UR18], desc[UR16] ;  /* 0x00001008120095b4 */ /* 0x0003e20008011000 */
[----:B------:R1:W-:Y:S01]  /*4f40*/  @!P4 SYNCS.ARRIVE.TRANS64.RED.A0TR RZ, [UR6+0x88], R0 ;  /* 0x00008800ffffc9a7 */ /* 0x0003e20008300406 */
[----:B------:R-:W-:Y:S01]  /*4f50*/  SYNCS.ARRIVE.TRANS64.RED.A1T0 RZ, [UR14], RZ ;  /* 0x000000ffffff79a7 */ /* 0x000fe2000810040e */
[----:B------:R-:W2:Y:S02]  /*4f60*/  SYNCS.PHASECHK.TRANS64.TRYWAIT P2, [UR6+0xb0], R14 ;  /* 0x0000b00eff0075a7 */ /* 0x000ea40008041106 */
[----:B-12---:R-:W-:Y:S05]  /*4f70*/  @!P2 BRA `(.L_x_98) ;  /* 0x0000005400e0a947 */ /* 0x006fea0003800000 */
.L_x_200:
[----:B------:R-:W2:Y:S01]  /*4f80*/  LDC.64 R12, c[0x0][0xb18] ;  /* 0x0002c600ff0c7b82 */ /* 0x000ea20000000a00 */
[----:B------:R-:W-:Y:S01]  /*4f90*/  @!P4 R2UR UR8, R2 ;  /* 0x000000000208c2ca */ /* 0x000fe200000e0000 */
[----:B------:R-:W-:Y:S01]  /*4fa0*/  VOTEU.ALL UP1, P4 ;  /* 0x0000000000ff7886 */ /* 0x000fe20002020000 */
[----:B------:R-:W-:Y:S01]  /*4fb0*/  @!P4 R2UR UR9, R8 ;  /* 0x000000000809c2ca */ /* 0x000fe200000e0000 */
[----:B------:R-:W-:Y:S01]  /*4fc0*/  VOTEU.ALL UP2, P4 ;  /* 0x0000000000ff7886 */ /* 0x000fe20002040000 */
[----:B------:R-:W-:Y:S03]  /*4fd0*/  UMOV UR16, 0x0 ;  /* 0x0000000000107882 */ /* 0x000fe60000000000 */
[----:B------:R-:W4:Y:S01]  /*4fe0*/  @!P1 LDC R2, c[0x0][0xb0c] ;  /* 0x0002c300ff029b82 */ /* 0x000f220000000800 */
[----:B------:R-:W-:Y:S01]  /*4ff0*/  @!UP1 UIADD3 UR26, UPT, UPT, UR42, 0x40, URZ ;  /* 0x000000402a1a9890 */ /* 0x000fe2000fffe0ff */
[----:B-1----:R-:W-:Y:S01]  /*5000*/  @!P4 IMAD.MOV.U32 R0, RZ, RZ, 0x2000 ;  /* 0x00002000ff00c424 */ /* 0x002fe200078e00ff */
[----:B------:R-:W-:Y:S01]  /*5010*/  @!UP1 UIADD3 UR24, UPT, UPT, UR6, 0x4200, URZ ;  /* 0x0000420006189890 */ /* 0x000fe2000fffe0ff */
[----:B------:R-:W-:Y:S01]  /*5020*/  @P3 SHF.R.U32.HI R26, RZ, 0x10, R21 ;  /* 0x00000010ff1a3819 */ /* 0x000fe20000011615 */
[----:B------:R-:W-:Y:S01]  /*5030*/  UMOV UR17, 0x10000000 ;  /* 0x1000000000117882 */ /* 0x000fe20000000000 */
[----:B------:R-:W-:Y:S01]  /*5040*/  UMOV UR27, UR43 ;  /* 0x0000002b001b7c82 */ /* 0x000fe20008000000 */
[----:B------:R-:W-:Y:S01]  /*5050*/  UMOV UR28, UR52 ;  /* 0x00000034001c7c82 */ /* 0x000fe20008000000 */
[----:B------:R-:W-:Y:S01]  /*5060*/  IMAD.U32 R9, RZ, RZ, UR8 ;  /* 0x00000008ff097e24 */ /* 0x000fe2000f8e00ff */
[----:B------:R-:W-:Y:S01]  /*5070*/  @!UP1 UIADD3 UR10, UPT, UPT, UR42, 0xc0, URZ ;  /* 0x000000c02a0a9890 */ /* 0x000fe2000fffe0ff */
[----:B------:R-:W-:Y:S01]  /*5080*/  IMAD.U32 R8, RZ, RZ, UR9 ;  /* 0x00000009ff087e24 */ /* 0x000fe2000f8e00ff */
[----:B------:R-:W-:Y:S01]  /*5090*/  @!UP1 UIADD3 UR8, UPT, UPT, UR6, 0x5200, URZ ;  /* 0x0000520006089890 */ /* 0x000fe2000fffe0ff */
[----:B------:R-:W-:Y:S01]  /*50a0*/  VIADD R28, R28, 0x1 ;  /* 0x000000011c1c7836 */ /* 0x000fe20000000000 */
[----:B------:R-:W-:Y:S01]  /*50b0*/  @!P4 R2UR UR19, R9 ;  /* 0x000000000913c2ca */ /* 0x000fe200000e0000 */
[----:B------:R-:W-:Y:S01]  /*50c0*/  VOTEU.ALL UP1, P4 ;  /* 0x0000000000ff7886 */ /* 0x000fe20002020000 */
[----:B------:R-:W-:Y:S01]  /*50d0*/  @!P4 R2UR UR18, R8 ;  /* 0x000000000812c2ca */ /* 0x000fe200000e0000 */
[----:B------:R-:W-:Y:S01]  /*50e0*/  UMOV UR9, UR25 ;  /* 0x0000001900097c82 */ /* 0x000fe20008000000 */
[----:B------:R-:W1:Y:S01]  /*50f0*/  LDC.64 R8, c[0x0][0xb10] ;  /* 0x0002c400ff087b82 */ /* 0x000e620000000a00 */
[----:B------:R-:W-:Y:S01]  /*5100*/  UMOV UR11, UR43 ;  /* 0x0000002b000b7c82 */ /* 0x000fe20008000000 */
[----:B------:R-:W-:Y:S01]  /*5110*/  UMOV UR12, UR52 ;  /* 0x00000034000c7c82 */ /* 0x000fe20008000000 */
[----:B------:R-:W-:Y:S08]  /*5120*/  UPRMT UR14, UR45, 0x654, UR25 ;  /* 0x000006542d0e7896 */ /* 0x000ff00008000019 */
[----:B------:R1:W-:Y:S01]  /*5130*/  @!UP2 UTMALDG.3D [UR24], [UR18], desc[UR16] ;  /* 0x000010181200a5b4 */ /* 0x0003e20008011000 */
[----:B------:R1:W-:Y:S01]  /*5140*/  @!UP1 UTMALDG.3D [UR8], [UR18], desc[UR16] ;  /* 0x00001008120095b4 */ /* 0x0003e20008011000 */
[----:B------:R5:W-:Y:S01]  /*5150*/  @!P4 SYNCS.ARRIVE.TRANS64.RED.A0TR RZ, [UR6+0x90], R0 ;  /* 0x00009000ffffc9a7 */ /* 0x000be20008300406 */
[C---:B-1----:R-:W-:Y:S01]  /*5160*/  @!P1 IMAD.HI.U32 R8, R11.reuse, R8, RZ ;  /* 0x000000080b089227 */ /* 0x042fe200078e00ff */
[----:B--2---:R-:W-:Y:S02]  /*5170*/  @!P1 ISETP.NE.AND P0, PT, R12, 0x1, PT ;  /* 0x000000010c00980c */ /* 0x004fe40003f05270 */
[----:B----4-:R-:W-:Y:S01]  /*5180*/  @!P1 ISETP.NE.AND P2, PT, R2, 0x1, PT ;  /* 0x000000010200980c */ /* 0x010fe20003f45270 */
[C---:B------:R-:W-:Y:S01]  /*5190*/  @!P1 IMAD.HI.U32 R13, R10.reuse, R13, RZ ;  /* 0x0000000d0a0d9227 */ /* 0x040fe200078e00ff */
[----:B------:R-:W-:Y:S04]  /*51a0*/  @!P1 SHF.R.U32.HI R8, RZ, R9, R8 ;  /* 0x00000009ff089219 */ /* 0x000fe80000011608 */
[----:B------:R-:W-:Y:S01]  /*51b0*/  @!P1 SEL R8, R11, R8, !P2 ;  /* 0x000000080b089207 */ /* 0x000fe20005000000 */
[----:B------:R-:W-:Y:S01]  /*51c0*/  SYNCS.ARRIVE.TRANS64.RED.A1T0 RZ, [UR14], RZ ;  /* 0x000000ffffff79a7 */ /* 0x000fe2000810040e */
[----:B------:R-:W1:Y:S01]  /*51d0*/  SYNCS.PHASECHK.TRANS64.TRYWAIT P5, [UR6+0xb8], R14 ;  /* 0x0000b80eff0075a7 */ /* 0x000e6200080a1106 */
[----:B-----5:R-:W2:Y:S02]  /*51e0*/  @!P1 LDC R0, c[0x0][0xb20] ;  /* 0x0002c800ff009b82 */ /* 0x020ea40000000800 */
[----:B--2---:R-:W-:Y:S04]  /*51f0*/  @!P1 SHF.R.U32.HI R0, RZ, R0, R13 ;  /* 0x00000000ff009219 */ /* 0x004fe8000001160d */
[----:B------:R-:W-:Y:S05]  /*5200*/  @!P1 SEL R9, R10, R0, !P0 ;  /* 0x000000000a099207 */ /* 0x000fea0004000000 */
[----:B------:R-:W-:Y:S02]  /*5210*/  @!P1 IMAD.IADD R0, R9, 0x1, -R8 ;  /* 0x0000000109009824 */ /* 0x000fe400078e0a08 */
[----:B------:R-:W-:Y:S02]  /*5220*/  @!P1 IMAD.IADD R8, R8, 0x1, -R9 ;  /* 0x0000000108089824 */ /* 0x000fe400078e0a09 */
[----:B------:R-:W-:Y:S02]  /*5230*/  @!P1 IMAD R11, R0, R2, R11 ;  /* 0x00000002000b9224 */ /* 0x000fe400078e020b */
[----:B------:R-:W-:Y:S01]  /*5240*/  @!P1 IMAD R10, R8, R12, R10 ;  /* 0x0000000c080a9224 */ /* 0x000fe200078e020a */
[----:B-1----:R-:W-:Y:S06]  /*5250*/  @!P5 BRA `(.L_x_99) ;  /* 0x000000540040d947 */ /* 0x002fec0003800000 */
.L_x_202:
[----:B------:R-:W-:Y:S01]  /*5260*/  @!P4 IADD3 R2, P0, PT, R30, 0x580, RZ ;  /* 0x000005801e02c810 */ /* 0x000fe20007f1e0ff */
[----:B------:R-:W-:Y:S01]  /*5270*/  VOTEU.ALL UP1, P4 ;  /* 0x0000000000ff7886 */ /* 0x000fe20002020000 */
[----:B------:R-:W-:Y:S01]  /*5280*/  VOTEU.ALL UP2, P4 ;  /* 0x0000000000ff7886 */ /* 0x000fe20002040000 */
[----:B------:R-:W-:Y:S01]  /*5290*/  UMOV UR14, 0x0 ;  /* 0x00000000000e7882 */ /* 0x000fe20000000000 */
[----:B------:R-:W-:Y:S01]  /*52a0*/  @!P4 R2UR UR9, R2 ;  /* 0x000000000209c2ca */ /* 0x000fe200000e0000 */
[----:B-1----:R-:W-:Y:S01]  /*52b0*/  @!P4 IMAD.X R0, RZ, RZ, R31, P0 ;  /* 0x000000ffff00c224 */ /* 0x002fe200000e061f */
[----:B------:R-:W-:Y:S01]  /*52c0*/  @!UP1 UIADD3 UR17, UPT, UPT, UR6, 0x98, URZ ;  /* 0x0000009806119890 */ /* 0x000fe2000fffe0ff */
[----:B------:R-:W-:Y:S01]  /*52d0*/  ISETP.NE.AND P0, PT, R28, 0x2, PT ;  /* 0x000000021c00780c */ /* 0x000fe20003f05270 */
[----:B------:R-:W-:Y:S01]  /*52e0*/  @!UP1 UIADD3 UR18, UPT, UPT, UR42, 0x60, URZ ;  /* 0x000000602a129890 */ /* 0x000fe2000fffe0ff */
[----:B------:R-:W-:Y:S01]  /*52f0*/  LOP3.LUT R29, R29, 0x1, RZ, 0x3c, !PT ;  /* 0x000000011d1d7812 */ /* 0x000fe200078e3cff */
[----:B------:R-:W-:Y:S01]  /*5300*/  @!UP1 UIADD3 UR16, UPT, UPT, UR6, 0x6200, URZ ;  /* 0x0000620006109890 */ /* 0x000fe2000fffe0ff */
[----:B------:R-:W-:Y:S01]  /*5310*/  @!P4 R2UR UR8, R0 ;  /* 0x000000000008c2ca */ /* 0x000fe200000e0000 */
[----:B------:R-:W-:Y:S01]  /*5320*/  UMOV UR15, 0x10000000 ;  /* 0x10000000000f7882 */ /* 0x000fe20000000000 */
[----:B------:R-:W-:Y:S01]  /*5330*/  UMOV UR19, UR43 ;  /* 0x0000002b00137c82 */ /* 0x000fe20008000000 */
[----:B------:R-:W-:Y:S01]  /*5340*/  UMOV UR20, UR52 ;  /* 0x0000003400147c82 */ /* 0x000fe20008000000 */
[----:B------:R-:W-:Y:S01]  /*5350*/  @!UP1 UIADD3 UR10, UPT, UPT, UR42, 0xe0, URZ ;  /* 0x000000e02a0a9890 */ /* 0x000fe2000fffe0ff */
[----:B------:R-:W-:Y:S01]  /*5360*/  SEL R0, RZ, 0x1, P0 ;  /* 0x00000001ff007807 */ /* 0x000fe20000000000 */
[----:B------:R-:W-:Y:S01]  /*5370*/  IMAD.U32 R8, RZ, RZ, UR9 ;  /* 0x00000009ff087e24 */ /* 0x000fe2000f8e00ff */
[----:B------:R-:W-:Y:S01]  /*5380*/  UMOV UR11, UR43 ;  /* 0x0000002b000b7c82 */ /* 0x000fe20008000000 */
[----:B------:R-:W-:Y:S01]  /*5390*/  UMOV UR12, UR52 ;  /* 0x00000034000c7c82 */ /* 0x000fe20008000000 */
[----:B------:R-:W-:Y:S01]  /*53a0*/  UMOV UR9, UR17 ;  /* 0x0000001100097c82 */ /* 0x000fe20008000000 */
[----:B------:R-:W-:Y:S01]  /*53b0*/  @P3 R2UR UR52, R26 ;  /* 0x000000001a3432ca */ /* 0x000fe200000e0000 */
[----:B------:R-:W-:Y:S01]  /*53c0*/  IMAD.IADD R15, R10, 0x1, R96 ;  /* 0x000000010a0f7824 */ /* 0x000fe200078e0260 */
[----:B------:R-:W-:Y:S01]  /*53d0*/  @!P4 R2UR UR22, R8 ;  /* 0x000000000816c2ca */ /* 0x000fe200000e0000 */
[----:B------:R-:W-:Y:S01]  /*53e0*/  IMAD.U32 R9, RZ, RZ, UR8 ;  /* 0x00000008ff097e24 */ /* 0x000fe2000f8e00ff */
[----:B------:R-:W-:Y:S01]  /*53f0*/  @!UP1 UIADD3 UR8, UPT, UPT, UR6, 0x7200, URZ ;  /* 0x0000720006089890 */ /* 0x000fe2000fffe0ff */
[----:B------:R-:W-:Y:S01]  /*5400*/  LOP3.LUT R27, R27, R0, RZ, 0x3c, !PT ;  /* 0x000000001b1b7212 */ /* 0x000fe200078e3cff */
[----:B------:R-:W-:Y:S01]  /*5410*/  VOTEU.ALL UP1, P4 ;  /* 0x0000000000ff7886 */ /* 0x000fe20002020000 */
[----:B------:R-:W-:Y:S01]  /*5420*/  IMAD.IADD R14, R11, 0x1, R97 ;  /* 0x000000010b0e7824 */ /* 0x000fe200078e0261 */
[----:B------:R-:W-:Y:S02]  /*5430*/  @!P4 R2UR UR23, R9 ;  /* 0x000000000917c2ca */ /* 0x000fe400000e0000 */
[----:B------:R-:W-:Y:S11]  /*5440*/  SEL R28, R28, RZ, P0 ;  /* 0x000000ff1c1c7207 */ /* 0x000ff60000000000 */
[----:B------:R4:W-:Y:S01]  /*5450*/  @!UP2 UTMALDG.3D [UR16], [UR22], desc[UR14] ;  /* 0x00000e101600a5b4 */ /* 0x0009e20008011000 */
[----:B------:R4:W-:Y:S01]  /*5460*/  @!UP1 UTMALDG.3D [UR8], [UR22], desc[UR14] ;  /* 0x00000e08160095b4 */ /* 0x0009e20008011000 */
[----:B------:R4:W-:Y:S01]  /*5470*/  @!P4 SYNCS.ARRIVE.TRANS64.RED.A0TR RZ, [UR6+0x98], R25 ;  /* 0x00009819ffffc9a7 */ /* 0x0009e20008300406 */
[----:B------:R-:W-:Y:S01]  /*5480*/  UPLOP3.LUT UP1, UPT, UPT, UPT, UPT, 0x80, 0x8 ;  /* 0x000000000008789c */ /* 0x000fe20003f2f070 */
[----:B------:R-:W-:Y:S01]  /*5490*/  SYNCS.ARRIVE.TRANS64.RED.A1T0 RZ, [UR7], RZ ;  /* 0x000000ffffff79a7 */ /* 0x000fe20008100407 */
[----:B------:R-:W-:Y:S09]  /*54a0*/  @P3 BRA `(.L_x_100) ;  /* 0xfffffff000303947 */ /* 0x000ff2000383ffff */
[----:B------:R-:W-:-:S04]  /*54b0*/  SHF.L.U32 R2, R29, 0x1f, RZ ;  /* 0x0000001f1d027819 */ /* 0x000fc800000006ff */
[----:B------:R-:W1:Y:S02]  /*54c0*/  SYNCS.PHASECHK.TRANS64.TRYWAIT P0, [UR6+0xa0], R2 ;  /* 0x0000a002ff0075a7 */ /* 0x000e640008001106 */
[----:B-1----:R-:W-:Y:S05]  /*54d0*/  @!P0 BRA `(.L_x_101) ;  /* 0x0000005000b88947 */ /* 0x002fea0003800000 */
.L_x_204:
[----:B------:R-:W2:Y:S02]  /*54e0*/  SYNCS.PHASECHK.TRANS64.TRYWAIT P0, [UR6+0xa8], R2 ;  /* 0x0000a802ff0075a7 */ /* 0x000ea40008001106 */
[----:B--2---:R-:W-:Y:S05]  /*54f0*/  @!P0 BRA `(.L_x_102) ;  /* 0x0000005000c88947 */ /* 0x004fea0003800000 */
.L_x_206:
[----:B------:R-:W2:Y:S02]  /*5500*/  SYNCS.PHASECHK.TRANS64.TRYWAIT P0, [UR6+0xb0], R2 ;  /* 0x0000b002ff0075a7 */ /* 0x000ea40008001106 */
[----:B--2---:R-:W-:Y:S05]  /*5510*/  @!P0 BRA `(.L_x_103) ;  /* 0x0000005000d88947 */ /* 0x004fea0003800000 */
.L_x_208:
[----:B-1----:R-:W-:-:S07]  /*5520*/  MOV R0, UR6 ;  /* 0x0000000600007c02 */ /* 0x002fce0008000f00 */
.L_x_104:
[----:B-1----:R-:W-:-:S04]  /*5530*/  SHF.L.U32 R2, R29, 0x1f, RZ ;  /* 0x0000001f1d027819 */ /* 0x002fc800000006ff */
[----:B------:R1:W2:Y:S03]  /*5540*/  SYNCS.PHASECHK.TRANS64.TRYWAIT P0, [R0+URZ+0xb8], R2 ;  /* 0x0000b802000075a7 */ /* 0x0002a600080011ff */
[----:B--2---:R-:W-:Y:S05]  /*5550*/  @!P0 NANOSLEEP.SYNCS 0x989680 ;  /* 0x009896800000895d */ /* 0x004fea0003900000 */
[----:B------:R-:W2:Y:S02]  /*5560*/  @!P0 SYNCS.PHASECHK.TRANS64 P0, [R0+URZ+0xb8], R2 ;  /* 0x0000b802000085a7 */ /* 0x000ea400080010ff */
[----:B--2-4-:R-:W-:Y:S05]  /*5570*/  @P0 EXIT ;  /* 0x000000000000094d */ /* 0x014fea0003800000 */
[----:B------:R-:W-:Y:S05]  /*5580*/  BRA `(.L_x_104) ;  /* 0xfffffffc00e87947 */ /* 0x000fea000383ffff */
.L_x_89:
[----:B------:R-:W-:-:S06]  /*5590*/  UISETP.GE.AND UP1, UPT, UR10, 0x4, UPT ;  /* 0x000000040a00788c */ /* 0x000fcc000bf26270 */
[----:B------:R-:W-:-:S13]  /*55a0*/  PLOP3.LUT P0, PT, PT, PT, UP1, 0x80, 0x8 ;  /* 0x000000000008781c */ /* 0x000fda0003f0f018 */
[----:B------:R-:W-:Y:S05]  /*55b0*/  @!P0 EXIT ;  /* 0x000000000000894d */ /* 0x000fea0003800000 */
[----:B------:R-:W-:Y:S01]  /*55c0*/  BAR.SYNC.DEFER_BLOCKING 0x6, 0xa0 ;  /* 0x0182800000007b1d */ /* 0x000fe20000010000 */
[C---:B------:R-:W-:Y:S01]  /*55d0*/  IMAD.SHL.U32 R3, R113.reuse, 0x20, RZ ;  /* 0x0000002071037824 */ /* 0x040fe200078e00ff */
[C---:B------:R-:W-:Y:S01]  /*55e0*/  SHF.L.U32 R85, R113.reuse, 0x10, RZ ;  /* 0x0000001071557819 */ /* 0x040fe200000006ff */
[----:B------:R-:W-:Y:S01]  /*55f0*/  IMAD.SHL.U32 R112, R113, 0x4, RZ ;  /* 0x0000000471707824 */ /* 0x000fe200078e00ff */
[----:B------:R-:W-:Y:S01]  /*5600*/  LOP3.LUT R110, R2, 0x20, R113, 0xf8, !PT ;  /* 0x00000020026e7812 */ /* 0x000fe200078ef871 */
[----:B------:R-:W-:Y:S01]  /*5610*/  IMAD.SHL.U32 R4, R99, 0x400, RZ ;  /* 0x0000040063047824 */ /* 0x000fe200078e00ff */
[----:B------:R-:W-:Y:S02]  /*5620*/  UMOV UR44, 0x400 ;  /* 0x00000400002c7882 */ /* 0x000fe40000000000 */
[----:B------:R-:W1:Y:S01]  /*5630*/  LDC R103, c[0x0][0x370] ;  /* 0x0000dc00ff677b82 */ /* 0x000e620000000800 */
[----:B------:R-:W-:Y:S01]  /*5640*/  ULEA UR44, UR45, UR44, 0x18 ;  /* 0x0000002c2d2c7291 */ /* 0x000fe2000f8ec0ff */
[----:B------:R-:W-:Y:S01]  /*5650*/  LOP3.LUT R6, R3, 0xc0, RZ, 0xc0, !PT ;  /* 0x000000c003067812 */ /* 0x000fe200078ec0ff */
[----:B------:R-:W-:Y:S01]  /*5660*/  IMAD.SHL.U32 R5, R99, 0x200000, RZ ;  /* 0x0020000063057824 */ /* 0x000fe200078e00ff */
[----:B------:R-:W-:Y:S01]  /*5670*/  LOP3.LUT R3, R3, 0xb20, RZ, 0xc0, !PT ;  /* 0x00000b2003037812 */ /* 0x000fe200078ec0ff */
[----:B------:R-:W-:Y:S01]  /*5680*/  UIADD3 UR4, UPT, UPT, UR44, 0x200, URZ ;  /* 0x000002002c047890 */ /* 0x000fe2000fffe0ff */
[----:B------:R-:W-:Y:S01]  /*5690*/  LOP3.LUT R112, R6, 0x18, R112, 0xf8, !PT ;  /* 0x0000001806707812 */ /* 0x000fe200078ef870 */
[----:B------:R-:W-:Y:S01]  /*56a0*/  IMAD.SHL.U32 R111, R113, 0x2, RZ ;  /* 0x00000002716f7824 */ /* 0x000fe200078e00ff */
[----:B------:R-:W2:Y:S01]  /*56b0*/  LDC R44, c[0x0][0xb0c] ;  /* 0x0002c300ff2c7b82 */ /* 0x000ea20000000800 */
[----:B------:R-:W-:Y:S01]  /*56c0*/  LOP3.LUT R3, R3, 0x400, R4, 0xf8, !PT ;  /* 0x0000040003037812 */ /* 0x000fe200078ef804 */
[----:B------:R-:W-:Y:S01]  /*56d0*/  HFMA2 R107, -RZ, RZ, 0, 5.9604644775390625e-08 ;  /* 0x00000001ff6b7431 */ /* 0x000fe200000001ff */
[----:B------:R-:W-:Y:S01]  /*56e0*/  LOP3.LUT R5, R5, 0x200000, RZ, 0xc0, !PT ;  /* 0x0020000005057812 */ /* 0x000fe200078ec0ff */
[----:B------:R-:W-:Y:S01]  /*56f0*/  IMAD.U32 R101, RZ, RZ, UR4 ;  /* 0x00000004ff657e24 */ /* 0x000fe2000f8e00ff */
[----:B------:R-:W-:Y:S01]  /*5700*/  LOP3.LUT R112, R3, R112, RZ, 0xfc, !PT ;  /* 0x0000007003707212 */ /* 0x000fe200078efcff */
[----:B------:R-:W-:Y:S01]  /*5710*/  IMAD.MOV.U32 R84, RZ, RZ, RZ ;  /* 0x000000ffff547224 */ /* 0x000fe200078e00ff */
[C---:B------:R-:W-:Y:S01]  /*5720*/  LOP3.LUT R114, R113.reuse, 0x60, RZ, 0xc0, !PT ;  /* 0x0000006071727812 */ /* 0x040fe200078ec0ff */
[----:B------:R-:W3:Y:S01]  /*5730*/  LDC R100, c[0x0][0xb20] ;  /* 0x0002c800ff647b82 */ /* 0x000ee20000000800 */
[----:B------:R-:W4:Y:S01]  /*5740*/  LDS R0, [UR44+0x180] ;  /* 0x0001802cff007984 */ /* 0x000f220008000800 */
[----:B------:R-:W-:Y:S01]  /*5750*/  LOP3.LUT R109, R113, 0x2, RZ, 0xc0, !PT ;  /* 0x00000002716d7812 */ /* 0x000fe200078ec0ff */
[----:B------:R-:W-:Y:S01]  /*5760*/  IMAD R112, R112, 0x2, R101 ;  /* 0x0000000270707824 */ /* 0x000fe200078e0265 */
[----:B------:R-:W-:Y:S01]  /*5770*/  LOP3.LUT R85, R5, 0x400000, R85, 0xf8, !PT ;  /* 0x0040000005557812 */ /* 0x000fe200078ef855 */
[----:B------:R-:W-:Y:S01]  /*5780*/  IMAD.MOV.U32 R106, RZ, RZ, RZ ;  /* 0x000000ffff6a7224 */ /* 0x000fe200078e00ff */
[----:B------:R-:W-:Y:S01]  /*5790*/  LOP3.LUT R113, R113, 0x4, RZ, 0xc0, !PT ;  /* 0x0000000471717812 */ /* 0x000fe200078ec0ff */
[----:B------:R-:W-:Y:S01]  /*57a0*/  IMAD.MOV.U32 R105, RZ, RZ, RZ ;  /* 0x000000ffff697224 */ /* 0x000fe200078e00ff */
[----:B------:R-:W1:Y:S01]  /*57b0*/  LDC R43, c[0x0][0xb30] ;  /* 0x0002cc00ff2b7b82 */ /* 0x000e620000000800 */
[----:B------:R-:W-:Y:S01]  /*57c0*/  MOV R116, RZ ;  /* 0x000000ff00747202 */ /* 0x000fe20000000f00 */
[--C-:B------:R-:W-:Y:S01]  /*57d0*/  IMAD R109, R109, -0x10, R112.reuse ;  /* 0xfffffff06d6d7824 */ /* 0x100fe200078e0270 */
[----:B------:R-:W-:Y:S01]  /*57e0*/  LOP3.LUT R111, R111, 0x80, RZ, 0xc0, !PT ;  /* 0x000000806f6f7812 */ /* 0x000fe200078ec0ff */
[----:B------:R-:W-:Y:S01]  /*57f0*/  IMAD R108, R113, -0x10, R112 ;  /* 0xfffffff0716c7824 */ /* 0x000fe200078e0270 */
[----:B------:R-:W1:Y:S03]  /*5800*/  LDCU.64 UR54, c[0x0][0x348] ;  /* 0x00006900ff3677ac */ /* 0x000e660008000a00 */
[----:B------:R-:W1:Y:S01]  /*5810*/  LDC.64 R94, c[0x0][0xb10] ;  /* 0x0002c400ff5e7b82 */ /* 0x000e620000000a00 */
[----:B------:R-:W1:Y:S01]  /*5820*/  LDCU UR49, c[0x0][0x388] ;  /* 0x00007100ff3177ac */ /* 0x000e620008000800 */
[----:B------:R-:W1:Y:S06]  /*5830*/  LDCU UR48, c[0x0][0x384] ;  /* 0x00007080ff3077ac */ /* 0x000e6c0008000800 */
[----:B------:R-:W1:Y:S01]  /*5840*/  LDC.64 R38, c[0x0][0xb18] ;  /* 0x0002c600ff267b82 */ /* 0x000e620000000a00 */
[----:B------:R-:W1:Y:S01]  /*5850*/  LDCU.64 UR40, c[0x0][0x888] ;  /* 0x00011100ff2877ac */ /* 0x000e620008000a00 */
[----:B------:R-:W1:Y:S06]  /*5860*/  LDCU.64 UR42, c[0x0][0x8c0] ;  /* 0x00011800ff2a77ac */ /* 0x000e6c0008000a00 */
[----:B------:R-:W1:Y:S01]  /*5870*/  LDC.64 R90, c[0x0][0x888] ;  /* 0x00022200ff5a7b82 */ /* 0x000e620000000a00 */
[----:B------:R-:W-:Y:S01]  /*5880*/  UMOV UR50, URZ ;  /* 0x000000ff00327c82 */ /* 0x000fe20008000000 */
[----:B------:R-:W-:-:S06]  /*5890*/  UMOV UR51, URZ ;  /* 0x000000ff00337c82 */ /* 0x000fcc0008000000 */
[----:B------:R-:W1:Y:S01]  /*58a0*/  LDC.64 R36, c[0x0][0xb28] ;  /* 0x0002ca00ff247b82 */ /* 0x000e620000000a00 */
[----:B----4-:R-:W-:-:S07]  /*58b0*/  IMAD.IADD R85, R0, 0x1, R85 ;  /* 0x0000000100557824 */ /* 0x010fce00078e0255 */
[----:B------:R-:W4:Y:S08]  /*58c0*/  LDC.64 R92, c[0x0][0x890] ;  /* 0x00022400ff5c7b82 */ /* 0x000f300000000a00 */
[----:B------:R-:W1:Y:S08]  /*58d0*/  LDC.64 R88, c[0x0][0x8b0] ;  /* 0x00022c00ff587b82 */ /* 0x000e700000000a00 */
[----:B------:R-:W1:Y:S08]  /*58e0*/  LDC.64 R86, c[0x0][0x8a8] ;  /* 0x00022a00ff567b82 */ /* 0x000e700000000a00 */
[----:B------:R-:W1:Y:S08]  /*58f0*/  LDC.64 R40, c[0x0][0x8d0] ;  /* 0x00023400ff287b82 */ /* 0x000e700000000a00 */
[----:B--23--:R-:W1:Y:S02]  /*5900*/  LDC R102, c[0x0][0x374] ;  /* 0x0000dd00ff667b82 */ /* 0x00ce640000000800 */
.L_x_150:
[C---:B------:R-:W-:Y:S02]  /*5910*/  LEA R0, R116.reuse, UR44, 0x3 ;  /* 0x0000002c74007c11 */ /* 0x040fe4000f8e18ff */
[----:B------:R-:W-:Y:S02]  /*5920*/  SHF.L.U32 R2, R105, 0x1f, RZ ;  /* 0x0000001f69027819 */ /* 0x000fe400000006ff */
[----:B-1----:R-:W-:Y:S02]  /*5930*/  LEA R16, R116, UR44, 0x4 ;  /* 0x0000002c74107c11 */ /* 0x002fe4000f8e20ff */
[----:B------:R-:W2:Y:S02]  /*5940*/  SYNCS.PHASECHK.TRANS64.TRYWAIT P0, [R0+URZ+0xd0], R2 ;  /* 0x0000d002000075a7 */ /* 0x000ea400080011ff */
[----:B--2-4-:R-:W-:Y:S05]  /*5950*/  @!P0 BRA `(.L_x_105) ;  /* 0x0000004c00e08947 */ /* 0x014fea0003800000 */
.L_x_209:
[----:B------:R-:W3:Y:S01]  /*5960*/  LDC.64 R10, c[0x0][0xb10] ;  /* 0x0002c400ff0a7b82 */ /* 0x000ee20000000a00 */
[----:B------:R-:W4:Y:S01]  /*5970*/  LDS.128 R16, [R16+0x160] ;  /* 0x0001600010107984 */ /* 0x000f220000000c00 */
[----:B-1----:R-:W-:Y:S01]  /*5980*/  ISETP.NE.AND P1, PT, R43, 0x1, PT ;  /* 0x000000012b00780c */ /* 0x002fe20003f25270 */
[----:B--2---:R-:W-:Y:S01]  /*5990*/  VIADD R0, R0, 0xe0 ;  /* 0x000000e000007836 */ /* 0x004fe20000000000 */
[----:B------:R-:W-:Y:S04]  /*59a0*/  ISETP.GE.AND P0, PT, R42, 0x1, PT ;  /* 0x000000012a00780c */ /* 0x000fe80003f06270 */
[----:B------:R-:W1:Y:S01]  /*59b0*/  LDC.64 R8, c[0x0][0xb18] ;  /* 0x0002c600ff087b82 */ /* 0x000e620000000a00 */
[----:B------:R-:W-:Y:S01]  /*59c0*/  PRMT R0, RZ, 0x654, R0 ;  /* 0x00000654ff007816 */ /* 0x000fe20000000000 */
[----:B------:R-:W-:Y:S01]  /*59d0*/  @!PT LDS RZ, [RZ] ;  /* 0x00000000fffff984 */ /* 0x000fe20000000800 */
[----:B------:R-:W-:Y:S01]  /*59e0*/  @!PT LDS RZ, [RZ] ;  /* 0x00000000fffff984 */ /* 0x000fe20000000800 */
[----:B------:R-:W-:Y:S01]  /*59f0*/  @!PT LDS RZ, [RZ] ;  /* 0x00000000fffff984 */ /* 0x000fe20000000800 */
[----:B------:R-:W-:Y:S01]  /*5a00*/  @!PT LDS RZ, [RZ] ;  /* 0x00000000fffff984 */ /* 0x000fe20000000800 */
[----:B------:R2:W-:Y:S06]  /*5a10*/  MEMBAR.ALL.CTA ;  /* 0x0000000000007992 */ /* 0x0005ec0000008000 */
[----:B--2---:R-:W2:Y:S01]  /*5a20*/  FENCE.VIEW.ASYNC.S ;  /* 0x00000000000073c6 */ /* 0x004ea20000000000 */
[----:B------:R-:W1:Y:S08]  /*5a30*/  @!P1 LDC R12, c[0x0][0xb20] ;  /* 0x0002c800ff0c9b82 */ /* 0x000e700000000800 */
[----:B------:R-:W1:Y:S01]  /*5a40*/  @!P1 LDC R7, c[0x0][0xb0c] ;  /* 0x0002c300ff079b82 */ /* 0x000e620000000800 */
[----:B--2---:R2:W-:Y:S01]  /*5a50*/  SYNCS.ARRIVE.TRANS64.RED.A1T0 RZ, [R0+URZ], RZ ;  /* 0x000000ff00ff79a7 */ /* 0x0045e200081004ff */
[----:B----4-:R-:W-:Y:S04]  /*5a60*/  LOP3.LUT P4, RZ, R18, 0x1, RZ, 0xc0, !PT ;  /* 0x0000000112ff7812 */ /* 0x010fe8000788c0ff */
[----:B------:R-:W-:Y:S09]  /*5a70*/  P2R R115, PR, RZ, 0x10 ;  /* 0x00000010ff737803 */ /* 0x000ff20000000000 */
[----:B------:R-:W-:Y:S02]  /*5a80*/  @P4 MOV R46, R16 ;  /* 0x00000010002e4202 */ /* 0x000fe40000000f00 */
[----:B------:R-:W-:Y:S01]  /*5a90*/  @P4 LOP3.LUT R45, R17, 0xffff, RZ, 0xc0, !PT ;  /* 0x0000ffff112d4812 */ /* 0x000fe200078ec0ff */
[----:B--23--:R-:W-:Y:S06]  /*5aa0*/  @!P0 BRA `(.L_x_106) ;  /* 0x0000000000a48947 */ /* 0x00cfec0003800000 */
[-C--:B------:R-:W-:Y:S01]  /*5ab0*/  IMAD.HI.U32 R0, R102, R39.reuse, RZ ;  /* 0x0000002766007227 */ /* 0x080fe200078e00ff */
[----:B------:R-:W-:Y:S02]  /*5ac0*/  ISETP.NE.AND P0, PT, R38, 0x1, PT ;  /* 0x000000012600780c */ /* 0x000fe40003f05270 */
[----:B------:R-:W-:Y:S01]  /*5ad0*/  ISETP.NE.AND P2, PT, R42, 0x1, PT ;  /* 0x000000012a00780c */ /* 0x000fe20003f45270 */
[----:B------:R-:W-:Y:S01]  /*5ae0*/  IMAD.HI.U32 R4, R103, R94, RZ ;  /* 0x0000005e67047227 */ /* 0x000fe200078e00ff */
[----:B------:R-:W-:Y:S02]  /*5af0*/  SHF.R.U32.HI R0, RZ, R100, R0 ;  /* 0x00000064ff007219 */ /* 0x000fe40000011600 */
[----:B------:R-:W-:Y:S01]  /*5b00*/  ISETP.NE.AND P3, PT, R44, 0x1, PT ;  /* 0x000000012c00780c */ /* 0x000fe20003f65270 */
[----:B------:R-:W-:Y:S01]  /*5b10*/  IMAD.HI.U32 R6, R45, R39, RZ ;  /* 0x000000272d067227 */ /* 0x000fe200078e00ff */
[-C--:B------:R-:W-:Y:S02]  /*5b20*/  SHF.R.U32.HI R4, RZ, R95.reuse, R4 ;  /* 0x0000005fff047219 */ /* 0x080fe40000011604 */
        /* <DEDUP_REMOVED lines=14> */
[C---:B------:R-:W-:Y:S03]  /*5c10*/  IMAD.HI.U32 R0, R3.reuse, R36, RZ ;  /* 0x0000002403007227 */ /* 0x040fe600078e00ff */
[C---:B------:R-:W-:Y:S02]  /*5c20*/  ISETP.GE.OR P0, PT, R2.reuse, R5, P0 ;  /* 0x000000050200720c */ /* 0x040fe40000706670 */
[----:B------:R-:W-:Y:S04]  /*5c30*/  SHF.R.U32.HI R0, RZ, R37, R0 ;  /* 0x00000025ff007219 */ /* 0x000fe80000011600 */
[C---:B------:R-:W-:Y:S05]  /*5c40*/  SEL R6, R3.reuse, R0, !P2 ;  /* 0x0000000003067207 */ /* 0x040fea0005000000 */
        /* <DEDUP_REMOVED lines=14> */
[----:B------:R-:W-:Y:S07]  /*5d30*/  IMAD R45, R3, R38, R45 ;  /* 0x00000026032d7224 */ /* 0x000fee00078e022d */
.L_x_106:
[----:B-1----:R-:W-:Y:S01]  /*5d40*/  @!P1 ISETP.NE.AND P0, PT, R8, 0x1, PT ;  /* 0x000000010800980c */ /* 0x002fe20003f05270 */
[----:B------:R-:W-:Y:S01]  /*5d50*/  @!P1 IMAD.HI.U32 R2, R45, R9, RZ ;  /* 0x000000092d029227 */ /* 0x000fe200078e00ff */
[----:B------:R-:W-:Y:S01]  /*5d60*/  R2UR UR38, R14 ;  /* 0x000000000e2672ca */ /* 0x000fe200000e0000 */
[----:B------:R-:W-:Y:S01]  /*5d70*/  BSSY.RECONVERGENT B6, `(.L_x_107) ;  /* 0x0000031000067945 */ /* 0x000fe20003800200 */
[----:B------:R-:W-:Y:S01]  /*5d80*/  R2UR UR37, R15 ;  /* 0x000000000f2572ca */ /* 0x000fe200000e0000 */
[----:B------:R-:W-:Y:S01]  /*5d90*/  @!P1 IMAD.HI.U32 R0, R46, R10, RZ ;  /* 0x0000000a2e009227 */ /* 0x000fe200078e00ff */
[----:B------:R-:W-:Y:S02]  /*5da0*/  @!P1 SHF.R.U32.HI R2, RZ, R12, R2 ;  /* 0x0000000cff029219 */ /* 0x000fe40000011602 */
[----:B------:R-:W-:Y:S01]  /*5db0*/  @!P1 ISETP.NE.AND P2, PT, R7, 0x1, PT ;  /* 0x000000010700980c */ /* 0x000fe20003f45270 */
[----:B------:R-:W-:Y:S01]  /*5dc0*/  VIADD R116, R116, 0x1 ;  /* 0x0000000174747836 */ /* 0x000fe20000000000 */
[----:B------:R-:W-:Y:S02]  /*5dd0*/  @!P1 SEL R2, R45, R2, !P0 ;  /* 0x000000022d029207 */ /* 0x000fe40004000000 */
[----:B------:R-:W-:Y:S02]  /*5de0*/  @!P1 SHF.R.U32.HI R0, RZ, R11, R0 ;  /* 0x0000000bff009219 */ /* 0x000fe40000011600 */
[----:B------:R-:W-:Y:S01]  /*5df0*/  LOP3.LUT P0, RZ, R101, 0x1b0, RZ, 0xc0, !PT ;  /* 0x000001b065ff7812 */ /* 0x000fe2000780c0ff */
[----:B------:R-:W-:Y:S01]  /*5e00*/  USHF.L.U32 UR38, UR38, 0x6, URZ ;  /* 0x0000000626267899 */ /* 0x000fe200080006ff */
[----:B------:R-:W-:Y:S01]  /*5e10*/  @!P1 SEL R3, R46, R0, !P2 ;  /* 0x000000002e039207 */ /* 0x000fe20005000000 */
[----:B------:R-:W-:Y:S01]  /*5e20*/  USHF.L.U32 UR37, UR37, 0x8, URZ ;  /* 0x0000000825257899 */ /* 0x000fe200080006ff */
[----:B------:R-:W-:Y:S03]  /*5e30*/  @P4 SHF.R.U32.HI R104, RZ, 0x10, R17 ;  /* 0x00000010ff684819 */ /* 0x000fe60000011611 */
[----:B------:R-:W-:Y:S02]  /*5e40*/  @!P1 IMAD.IADD R0, R2, 0x1, -R3 ;  /* 0x0000000102009824 */ /* 0x000fe400078e0a03 */
[----:B------:R-:W-:Y:S02]  /*5e50*/  @!P1 IMAD.IADD R2, R3, 0x1, -R2 ;  /* 0x0000000103029824 */ /* 0x000fe400078e0a02 */
[----:B------:R-:W-:Y:S02]  /*5e60*/  @!P1 IMAD R46, R0, R7, R46 ;  /* 0x00000007002e9224 */ /* 0x000fe400078e022e */
[----:B------:R-:W-:Y:S01]  /*5e70*/  @!P1 IMAD R45, R2, R8, R45 ;  /* 0x00000008022d9224 */ /* 0x000fe200078e022d */
[----:B------:R-:W-:Y:S06]  /*5e80*/  @!P0 BRA `(.L_x_108) ;  /* 0x00000000007c8947 */ /* 0x000fec0003800000 */
[----:B------:R-:W1:Y:S01]  /*5e90*/  LDCU.64 UR8, c[0x4][0x80] ;  /* 0x01001000ff0877ac */ /* 0x000e620008000a00 */
[----:B------:R-:W-:Y:S01]  /*5ea0*/  MOV R2, 0x0 ;  /* 0x0000000000027802 */ /* 0x000fe20000000f00 */
[----:B------:R-:W-:Y:S02]  /*5eb0*/  HFMA2 R12, -RZ, RZ, 0, 5.9604644775390625e-08 ;  /* 0x00000001ff0c7431 */ /* 0x000fe400000001ff */
[----:B------:R-:W-:Y:S01]  /*5ec0*/  IMAD.MOV.U32 R8, RZ, RZ, 0x70 ;  /* 0x00000070ff087424 */ /* 0x000fe200078e00ff */
[----:B------:R2:W3:Y:S01]  /*5ed0*/  LDC.64 R14, c[0x4][R2] ;  /* 0x01000000020e7b82 */ /* 0x0004e20000000a00 */
[----:B------:R-:W4:Y:S01]  /*5ee0*/  LDCU.64 UR6, c[0x4][0x88] ;  /* 0x01001100ff0677ac */ /* 0x000f220008000a00 */
[----:B------:R-:W-:Y:S01]  /*5ef0*/  IMAD.MOV.U32 R13, RZ, RZ, RZ ;  /* 0x000000ffff0d7224 */ /* 0x000fe200078e00ff */
[----:B------:R-:W2:Y:S01]  /*5f00*/  LDCU.64 UR4, c[0x4][0x8] ;  /* 0x01000100ff0477ac */ /* 0x000ea20008000a00 */
[----:B-1----:R-:W-:Y:S01]  /*5f10*/  MOV R5, UR9 ;  /* 0x0000000900057c02 */ /* 0x002fe20008000f00 */
[----:B------:R-:W-:Y:S01]  /*5f20*/  IMAD.U32 R4, RZ, RZ, UR8 ;  /* 0x00000008ff047e24 */ /* 0x000fe2000f8e00ff */
[----:B----4-:R-:W-:Y:S01]  /*5f30*/  MOV R7, UR7 ;  /* 0x0000000700077c02 */ /* 0x010fe20008000f00 */
[----:B------:R-:W-:Y:S01]  /*5f40*/  IMAD.U32 R6, RZ, RZ, UR6 ;  /* 0x00000006ff067e24 */ /* 0x000fe2000f8e00ff */
[----:B--2---:R-:W-:Y:S01]  /*5f50*/  MOV R11, UR5 ;  /* 0x00000005000b7c02 */ /* 0x004fe20008000f00 */
[----:B------:R-:W-:Y:S02]  /*5f60*/  IMAD.U32 R10, RZ, RZ, UR4 ;  /* 0x00000004ff0a7e24 */ /* 0x000fe4000f8e00ff */
[----:B------:R-:W-:Y:S07]  /*5f70*/  LEPC R20, `(.L_x_109) ;  /* 0x000000001014794e */ /* 0x000fee0000000000 */
[----:B---3-5:R-:W-:Y:S05]  /*5f80*/  CALL.ABS.NOINC R14 ;  /* 0x000000000e007343 */ /* 0x028fea0003c00000 */
.L_x_109:
[----:B------:R-:W1:Y:S01]  /*5f90*/  LDCU.64 UR8, c[0x4][0x80] ;  /* 0x01001000ff0877ac */ /* 0x000e620008000a00 */
[----:B------:R-:W2:Y:S01]  /*5fa0*/  LDC.64 R2, c[0x4][R2] ;  /* 0x0100000002027b82 */ /* 0x000ea20000000a00 */
[----:B------:R-:W-:Y:S02]  /*5fb0*/  HFMA2 R12, -RZ, RZ, 0, 5.9604644775390625e-08 ;  /* 0x00000001ff0c7431 */ /* 0x000fe400000001ff */
[----:B------:R-:W-:Y:S02]  /*5fc0*/  IMAD.MOV.U32 R8, RZ, RZ, 0x70 ;  /* 0x00000070ff087424 */ /* 0x000fe400078e00ff */
[----:B------:R-:W-:Y:S01]  /*5fd0*/  IMAD.MOV.U32 R13, RZ, RZ, RZ ;  /* 0x000000ffff0d7224 */ /* 0x000fe200078e00ff */
[----:B------:R-:W3:Y:S01]  /*5fe0*/  LDCU.64 UR6, c[0x4][0x88] ;  /* 0x01001100ff0677ac */ /* 0x000ee20008000a00 */
[----:B------:R-:W4:Y:S01]  /*5ff0*/  LDCU.64 UR4, c[0x4][0x8] ;  /* 0x01000100ff0477ac */ /* 0x000f220008000a00 */
[----:B-1----:R-:W-:Y:S02]  /*6000*/  MOV R4, UR8 ;  /* 0x0000000800047c02 */ /* 0x002fe40008000f00 */
[----:B------:R-:W-:Y:S02]  /*6010*/  MOV R5, UR9 ;  /* 0x0000000900057c02 */ /* 0x000fe40008000f00 */
[----:B---3--:R-:W-:Y:S01]  /*6020*/  MOV R7, UR7 ;  /* 0x0000000700077c02 */ /* 0x008fe20008000f00 */
[----:B------:R-:W-:Y:S01]  /*6030*/  IMAD.U32 R6, RZ, RZ, UR6 ;  /* 0x00000006ff067e24 */ /* 0x000fe2000f8e00ff */
[----:B----4-:R-:W-:Y:S01]  /*6040*/  MOV R11, UR5 ;  /* 0x00000005000b7c02 */ /* 0x010fe20008000f00 */
[----:B------:R-:W-:Y:S02]  /*6050*/  IMAD.U32 R10, RZ, RZ, UR4 ;  /* 0x00000004ff0a7e24 */ /* 0x000fe4000f8e00ff */
[----:B------:R-:W-:Y:S07]  /*6060*/  LEPC R20, `(.L_x_108) ;  /* 0x000000001014794e */ /* 0x000fee0000000000 */
[----:B--2---:R-:W-:Y:S05]  /*6070*/  CALL.ABS.NOINC R2 ;  /* 0x0000000002007343 */ /* 0x004fea0003c00000 */
.L_x_108:
[----:B------:R-:W-:Y:S05]  /*6080*/  BSYNC.RECONVERGENT B6 ;  /* 0x0000000000067941 */ /* 0x000fea0003800200 */
.L_x_107:
[----:B------:R-:W-:Y:S01]  /*6090*/  ISETP.NE.U32.AND P4, PT, R92, RZ, PT ;  /* 0x000000ff5c00720c */ /* 0x000fe20003f85070 */
[----:B------:R-:W-:Y:S01]  /*60a0*/  USHF.R.S32.HI UR4, URZ, 0x1f, UR52 ;  /* 0x0000001fff047899 */ /* 0x000fe20008011434 */
[----:B------:R-:W-:Y:S01]  /*60b0*/  IADD3 R2, P0, PT, R110, UR38, RZ ;  /* 0x000000266e027c10 */ /* 0x000fe2000ff1e0ff */
[----:B------:R-:W-:Y:S01]  /*60c0*/  IMAD.U32 R0, RZ, RZ, UR38 ;  /* 0x00000026ff007e24 */ /* 0x000fe2000f8e00ff */
[----:B------:R-:W-:Y:S01]  /*60d0*/  ISETP.NE.AND.EX P4, PT, R93, RZ, PT, P4 ;  /* 0x000000ff5d00720c */ /* 0x000fe20003f85340 */
[----:B------:R-:W-:Y:S01]  /*60e0*/  UISETP.NE.U32.AND UP0, UPT, UR42, URZ, UPT ;  /* 0x000000ff2a00728c */ /* 0x000fe2000bf05070 */
[----:B------:R-:W-:Y:S01]  /*60f0*/  ISETP.NE.U32.AND P2, PT, R88, RZ, PT ;  /* 0x000000ff5800720c */ /* 0x000fe20003f45070 */
[----:B------:R-:W1:Y:S01]  /*6100*/  LDCU UR5, c[0x0][0x8c8] ;  /* 0x00011900ff0577ac */ /* 0x000e620008000800 */
[----:B------:R-:W-:Y:S01]  /*6110*/  LEA.HI.X.SX32 R3, R0, RZ, 0x1, P0 ;  /* 0x000000ff00037211 */ /* 0x000fe200000f0eff */
[C---:B------:R-:W-:Y:S01]  /*6120*/  IMAD R0, R40.reuse, UR4, RZ ;  /* 0x0000000428007c24 */ /* 0x040fe2000f8e02ff */
[----:B------:R-:W-:Y:S02]  /*6130*/  PLOP3.LUT P0, PT, PT, PT, PT, 0x8, 0x80 ;  /* 0x000000000080781c */ /* 0x000fe40003f0e170 */
[----:B------:R-:W-:Y:S01]  /*6140*/  ISETP.NE.U32.AND P3, PT, RZ, UR40, PT ;  /* 0x00000028ff007c0c */ /* 0x000fe2000bf65070 */
[----:B------:R-:W-:Y:S01]  /*6150*/  IMAD R0, R41, UR52, R0 ;  /* 0x0000003429007c24 */ /* 0x000fe2000f8e0200 */
[----:B------:R-:W-:Y:S01]  /*6160*/  P2R R117, PR, RZ, 0x1 ;  /* 0x00000001ff757803 */ /* 0x000fe20000000000 */
[----:B------:R-:W-:Y:S01]  /*6170*/  IMAD.WIDE.U32 R2, R40, UR52, R2 ;  /* 0x0000003428027c25 */ /* 0x000fe2000f8e0002 */
[----:B------:R-:W-:Y:S02]  /*6180*/  ISETP.NE.U32.AND P1, PT, R92, RZ, PT ;  /* 0x000000ff5c00720c */ /* 0x000fe40003f25070 */
[----:B------:R-:W-:Y:S01]  /*6190*/  ISETP.NE.AND.EX P2, PT, R89, RZ, PT, P2 ;  /* 0x000000ff5900720c */ /* 0x000fe20003f45320 */
[----:B------:R-:W-:Y:S01]  /*61a0*/  IMAD.IADD R0, R3, 0x1, R0 ;  /* 0x0000000103007824 */ /* 0x000fe200078e0200 */
[C---:B------:R-:W-:Y:S02]  /*61b0*/  LEA R4, P0, R2.reuse, UR42, 0x1 ;  /* 0x0000002a02047c11 */ /* 0x040fe4000f8008ff */
[----:B------:R-:W-:Y:S02]  /*61c0*/  ISETP.NE.AND.EX P3, PT, RZ, UR41, PT, P3 ;  /* 0x00000029ff007c0c */ /* 0x000fe4000bf65330 */
[----:B------:R-:W-:Y:S01]  /*61d0*/  LEA.HI.X R5, R2, UR43, R0, 0x1, P0 ;  /* 0x0000002b02057c11 */ /* 0x000fe200080f0c00 */
[----:B-1----:R-:W-:Y:S10]  /*61e0*/  @!P4 BRA `(.L_x_110) ;  /* 0x00000000002cc947 */ /* 0x002ff40003800000 */
[----:B------:R-:W-:Y:S01]  /*61f0*/  ISETP.NE.U32.AND P0, PT, R90, RZ, PT ;  /* 0x000000ff5a00720c */ /* 0x000fe20003f05070 */
[----:B------:R-:W-:Y:S03]  /*6200*/  IMAD.MOV.U32 R98, RZ, RZ, 0x1 ;  /* 0x00000001ff627424 */ /* 0x000fe600078e00ff */
[----:B------:R-:W-:Y:S11]  /*6210*/  ISETP.NE.AND.EX P0, PT, R91, RZ, PT, P0 ;  /* 0x000000ff5b00720c */ /* 0x000ff60003f05300 */
[----:B------:R-:W-:Y:S02]  /*6220*/  @!UPT UIADD3 URZ, UPT, UPT, URZ, URZ, URZ ;  /* 0x000000fffffff290 */ /* 0x000fe4000fffe0ff */
[----:B------:R-:W1:Y:S01]  /*6230*/  @P0 LDC.64 R2, c[0x0][0x888] ;  /* 0x00022200ff020b82 */ /* 0x000e620000000a00 */
[----:B------:R-:W-:Y:S04]  /*6240*/  @P0 IMAD R0, R92, UR52, RZ ;  /* 0x000000345c000c24 */ /* 0x000fe8000f8e02ff */
[----:B-1----:R-:W-:Y:S04]  /*6250*/  @P0 IMAD.WIDE R2, R0, 0x4, R2 ;  /* 0x0000000400020825 */ /* 0x002fe800078e0202 */
[----:B------:R-:W-:Y:S01]  /*6260*/  HFMA2 R0, -RZ, RZ, 0, 5.9604644775390625e-08 ;  /* 0x00000001ff007431 */ /* 0x000fe200000001ff */
[----:B-----5:R1:W5:Y:S04]  /*6270*/  @P0 LDG.E R49, desc[UR46][R2.64] ;  /* 0x0000002e02310981 */ /* 0x020368000c1e1900 */
[----:B------:R-:W-:Y:S01]  /*6280*/  @!P0 PRMT R98, R0, 0x7610, R98 ;  /* 0x0000761000628816 */ /* 0x000fe20000000062 */
[----:B-1----:R-:W2:Y:S06]  /*6290*/  @!P0 LDC R49, c[0x0][0x880] ;  /* 0x00022000ff318b82 */ /* 0x002eac0000000800 */
.L_x_110:
[----:B------:R-:W-:Y:S01]  /*62a0*/  ISETP.NE.AND P5, PT, R117, RZ, PT ;  /* 0x000000ff7500720c */ /* 0x000fe20003fa5270 */
[----:B------:R-:W-:Y:S01]  /*62b0*/  UISETP.NE.AND.EX UP0, UPT, UR43, URZ, UPT, UP0 ;  /* 0x000000ff2b00728c */ /* 0x000fe2000bf05300 */
[----:B------:R-:W-:Y:S01]  /*62c0*/  ISETP.NE.AND.EX P0, PT, R93, RZ, PT, P1 ;  /* 0x000000ff5d00720c */ /* 0x000fe20003f05310 */
[----:B------:R-:W-:Y:S01]  /*62d0*/  IMAD.U32 R2, RZ, RZ, UR5 ;  /* 0x00000005ff027e24 */ /* 0x000fe2000f8e00ff */
[----:B------:R-:W-:Y:S01]  /*62e0*/  LOP3.LUT R107, R107, 0x1, RZ, 0x3c, !PT ;  /* 0x000000016b6b7812 */ /* 0x000fe200078e3cff */
[----:B------:R-:W-:Y:S10]  /*62f0*/  @!P2 BRA `(.L_x_111) ;  /* 0x000000000020a947 */ /* 0x000ff40003800000 */
[----:B------:R-:W-:Y:S04]  /*6300*/  ISETP.NE.U32.AND P2, PT, R86, RZ, PT ;  /* 0x000000ff5600720c */ /* 0x000fe80003f45070 */
[----:B------:R-:W-:Y:S11]  /*6310*/  ISETP.NE.AND.EX P2, PT, R87, RZ, PT, P2 ;  /* 0x000000ff5700720c */ /* 0x000ff60003f45320 */
[----:B------:R-:W-:Y:S02]  /*6320*/  @!UPT UIADD3 URZ, UPT, UPT, URZ, URZ, URZ ;  /* 0x000000fffffff290 */ /* 0x000fe4000fffe0ff */
[----:B------:R-:W1:Y:S01]  /*6330*/  @P2 LDC.64 R6, c[0x0][0x8a8] ;  /* 0x00022a00ff062b82 */ /* 0x000e620000000a00 */
[----:B------:R-:W-:Y:S04]  /*6340*/  @P2 IMAD R0, R88, UR52, RZ ;  /* 0x0000003458002c24 */ /* 0x000fe8000f8e02ff */
[----:B-1----:R-:W-:Y:S05]  /*6350*/  @P2 IMAD.WIDE R6, R0, 0x4, R6 ;  /* 0x0000000400062825 */ /* 0x002fea00078e0206 */
[----:B-----5:R1:W5:Y:S02]  /*6360*/  @P2 LDG.E R47, desc[UR46][R6.64] ;  /* 0x0000002e062f2981 */ /* 0x020364000c1e1900 */
[----:B-1----:R-:W3:Y:S02]  /*6370*/  @!P2 LDC R47, c[0x0][0x8a0] ;  /* 0x00022800ff2fab82 */ /* 0x002ee40000000800 */
.L_x_111:
[----:B------:R-:W-:Y:S05]  /*6380*/  @P3 BRA P0, `(.L_x_112) ;  /* 0x0000000000343947 */ /* 0x000fea0000000000 */
[----:B------:R-:W-:Y:S02]  /*6390*/  ISETP.NE.AND.EX P1, PT, R93, RZ, PT, P1 ;  /* 0x000000ff5d00720c */ /* 0x000fe40003f25310 */
[----:B------:R-:W-:Y:S11]  /*63a0*/  PLOP3.LUT P0, PT, PT, PT, PT, 0x80, 0x8 ;  /* 0x000000000008781c */ /* 0x000ff60003f0f070 */
[----:B------:R-:W-:Y:S02]  /*63b0*/  @P1 LOP3.LUT P2, RZ, R98, 0xff, RZ, 0xc0, !PT ;  /* 0x000000ff62ff1812 */ /* 0x000fe4000784c0ff */
[----:B------:R-:W-:Y:S02]  /*63c0*/  @P1 ISETP.NE.U32.AND P3, PT, RZ, UR40, PT ;  /* 0x00000028ff001c0c */ /* 0x000fe4000bf65070 */
[----:B------:R-:W-:Y:S02]  /*63d0*/  @P1 PLOP3.LUT P0, PT, P2, PT, PT, 0x80, 0x8 ;  /* 0x000000000008181c */ /* 0x000fe4000170f070 */
[C---:B--2--5:R-:W-:Y:S02]  /*63e0*/  @P1 FSETP.NEU.AND P2, PT, R49.reuse, RZ, PT ;  /* 0x000000ff3100120b */ /* 0x064fe40003f4d000 */
[----:B------:R-:W-:Y:S02]  /*63f0*/  @P1 ISETP.NE.AND.EX P3, PT, RZ, UR41, PT, P3 ;  /* 0x00000029ff001c0c */ /* 0x000fe4000bf65330 */
[----:B------:R-:W-:Y:S02]  /*6400*/  @P1 SEL R0, RZ, 0xffffffff, P2 ;  /* 0xffffffffff001807 */ /* 0x000fe40001000000 */
[----:B------:R-:W-:Y:S05]  /*6410*/  @!P1 FSETP.EQ.AND P5, PT, R49, RZ, PT ;  /* 0x000000ff3100920b */ /* 0x000fea0003fa2000 */
[----:B------:R-:W-:Y:S04]  /*6420*/  @!P0 SEL R0, RZ, 0xffffffff, P3 ;  /* 0xffffffffff008807 */ /* 0x000fe80001800000 */
[----:B------:R-:W-:Y:S04]  /*6430*/  @P1 LOP3.LUT R0, R0, 0x1, RZ, 0xc0, !PT ;  /* 0x0000000100001812 */ /* 0x000fe800078ec0ff */
[----:B------:R-:W-:Y:S04]  /*6440*/  @P1 ISETP.EQ.U32.AND P5, PT, R0, 0x1, PT ;  /* 0x000000010000180c */ /* 0x000fe80003fa2070 */
[----:B------:R-:W-:Y:S09]  /*6450*/  P2R R117, PR, RZ, 0x20 ;  /* 0x00000020ff757803 */ /* 0x000ff20000000000 */
.L_x_112:
[----:B------:R-:W-:Y:S05]  /*6460*/  BRA.U !UP0, `(.L_x_113) ;  /* 0x00000001081c7547 */ /* 0x000fea000b800000 */
[----:B------:R-:W-:Y:S02]  /*6470*/  VIADD R0, R111, UR37 ;  /* 0x000000256f007c36 */ /* 0x000fe40008000000 */
[----:B------:R-:W-:Y:S03]  /*6480*/  VIADD R2, R110, UR38 ;  /* 0x000000266e027c36 */ /* 0x000fe60008000000 */
[----:B------:R-:W-:Y:S04]  /*6490*/  ISETP.GE.AND P0, PT, R0, UR49, PT ;  /* 0x0000003100007c0c */ /* 0x000fe8000bf06270 */
[----:B------:R-:W-:Y:S02]  /*64a0*/  ISETP.GE.OR P0, PT, R2, UR48, P0 ;  /* 0x0000003002007c0c */ /* 0x000fe40008706670 */
[----:B------:R-:W-:Y:S11]  /*64b0*/  PRMT R2, RZ, 0x7610, R2 ;  /* 0x00007610ff027816 */ /* 0x000ff60000000002 */
[----:B------:R-:W4:Y:S02]  /*64c0*/  @!P0 LDG.E.U16 R2, desc[UR46][R4.64] ;  /* 0x0000002e04028981 */ /* 0x000f24000c1e1500 */
[----:B----4-:R-:W-:Y:S07]  /*64d0*/  HADD2.F32 R2, -RZ, R2.H0_H0 ;  /* 0x20000002ff027230 */ /* 0x010fee0000004100 */
.L_x_113:
[----:B------:R-:W-:Y:S01]  /*64e0*/  @!P5 SHF.L.U32 R0, R107, 0x1f, RZ ;  /* 0x0000001f6b00d819 */ /* 0x000fe200000006ff */
[----:B------:R-:W-:Y:S01]  /*64f0*/  BSSY B1, `(.L_x_114) ;  /* 0x0000033000017945 */ /* 0x000fe20003800000 */
[C---:B------:R-:W-:Y:S01]  /*6500*/  LEA R120, R84.reuse, UR44, 0x3 ;  /* 0x0000002c54787c11 */ /* 0x040fe2000f8e18ff */
[----:B------:R-:W-:Y:S01]  /*6510*/  IMAD.MOV.U32 R61, RZ, RZ, 0x1 ;  /* 0x00000001ff3d7424 */ /* 0x000fe200078e00ff */
[----:B------:R1:W4:Y:S01]  /*6520*/  @!P5 SYNCS.PHASECHK.TRANS64.TRYWAIT P1, [UR44+0x80], R0 ;  /* 0x00008000ff00d5a7 */ /* 0x000322000802112c */
[----:B------:R-:W-:Y:S01]  /*6530*/  ISETP.NE.U32.AND P3, PT, RZ, UR40, PT ;  /* 0x00000028ff007c0c */ /* 0x000fe2000bf65070 */
[----:B------:R-:W-:Y:S01]  /*6540*/  IMAD R51, R84, 0x80, R85 ;  /* 0x0000008054337824 */ /* 0x000fe200078e0255 */
[----:B--2--5:R-:W-:Y:S01]  /*6550*/  FSETP.NEU.AND P2, PT, R49, RZ, PT ;  /* 0x000000ff3100720b */ /* 0x024fe20003f4d000 */
[----:B------:R-:W-:Y:S01]  /*6560*/  IMAD R119, R113, -0x10, R109 ;  /* 0xfffffff071777824 */ /* 0x000fe200078e026d */
[----:B------:R-:W-:Y:S01]  /*6570*/  ISETP.NE.AND.EX P3, PT, RZ, UR41, PT, P3 ;  /* 0x00000029ff007c0c */ /* 0x000fe2000bf65330 */
[----:B------:R-:W-:Y:S01]  /*6580*/  IMAD.MOV.U32 R60, RZ, RZ, RZ ;  /* 0x000000ffff3c7224 */ /* 0x000fe200078e00ff */
[----:B------:R-:W-:Y:S02]  /*6590*/  SEL R3, RZ, 0xffffffff, P2 ;  /* 0xffffffffff037807 */ /* 0x000fe40001000000 */
[----:B------:R-:W-:Y:S02]  /*65a0*/  CS2R R82, SRZ ;  /* 0x0000000000527805 */ /* 0x000fe4000001ff00 */
[----:B------:R-:W-:Y:S02]  /*65b0*/  SEL R4, RZ, 0xffffffff, P3 ;  /* 0xffffffffff047807 */ /* 0x000fe40001800000 */
[----:B------:R-:W-:Y:S02]  /*65c0*/  CS2R R80, SRZ ;  /* 0x0000000000507805 */ /* 0x000fe4000001ff00 */
[----:B------:R-:W-:Y:S02]  /*65d0*/  LOP3.LUT P3, R118, R98, 0xff, RZ, 0xc0, !PT ;  /* 0x000000ff62767812 */ /* 0x000fe4000786c0ff */
[----:B------:R-:W-:Y:S02]  /*65e0*/  CS2R R74, SRZ ;  /* 0x00000000004a7805 */ /* 0x000fe4000001ff00 */
[----:B------:R-:W-:Y:S02]  /*65f0*/  CS2R R72, SRZ ;  /* 0x0000000000487805 */ /* 0x000fe4000001ff00 */
[----:B------:R-:W-:Y:S02]  /*6600*/  CS2R R66, SRZ ;  /* 0x0000000000427805 */ /* 0x000fe4000001ff00 */
[----:B------:R-:W-:Y:S02]  /*6610*/  @P4 SEL R3, R4, R3, !P3 ;  /* 0x0000000304034207 */ /* 0x000fe40005800000 */
[----:B------:R-:W-:Y:S02]  /*6620*/  CS2R R64, SRZ ;  /* 0x0000000000407805 */ /* 0x000fe4000001ff00 */
[----:B------:R-:W-:Y:S02]  /*6630*/  CS2R R58, SRZ ;  /* 0x00000000003a7805 */ /* 0x000fe4000001ff00 */
[----:B------:R-:W-:Y:S02]  /*6640*/  CS2R R56, SRZ ;  /* 0x0000000000387805 */ /* 0x000fe4000001ff00 */
[----:B------:R-:W-:Y:S02]  /*6650*/  LOP3.LUT R3, R3, 0x1, RZ, 0xc0, !PT ;  /* 0x0000000103037812 */ /* 0x000fe400078ec0ff */
[----:B-1----:R-:W-:Y:S02]  /*6660*/  SHF.L.U32 R0, R106, 0x1f, RZ ;  /* 0x0000001f6a007819 */ /* 0x002fe400000006ff */
[----:B------:R-:W-:Y:S02]  /*6670*/  ISETP.NE.U32.AND P2, PT, R3, 0x1, PT ;  /* 0x000000010300780c */ /* 0x000fe40003f45070 */
[----:B------:R1:W2:Y:S02]  /*6680*/  SYNCS.PHASECHK.TRANS64.TRYWAIT P0, [R120+URZ+0xf0], R0 ;  /* 0x0000f000780075a7 */ /* 0x0002a400080011ff */
[----:B------:R-:W-:Y:S02]  /*6690*/  P2R R62, PR, RZ, 0x4 ;  /* 0x00000004ff3e7803 */ /* 0x000fe40000000000 */
[----:B----4-:R-:W-:Y:S01]  /*66a0*/  @!P5 SEL R61, RZ, 0x1, !P1 ;  /* 0x00000001ff3dd807 */ /* 0x010fe20004800000 */
[----:B-1----:R-:W-:Y:S06]  /*66b0*/  @P5 BRA `(.L_x_115) ;  /* 0x0000000000585947 */ /* 0x002fec0003800000 */
[----:B------:R-:W-:Y:S01]  /*66c0*/  IMAD.MOV.U32 R83, RZ, RZ, RZ ;  /* 0x000000ffff537224 */ /* 0x000fe200078e00ff */
[----:B------:R-:W-:Y:S01]  /*66d0*/  ISETP.NE.AND P1, PT, R61, RZ, PT ;  /* 0x000000ff3d00720c */ /* 0x000fe20003f25270 */
[----:B------:R-:W-:Y:S01]  /*66e0*/  BSSY B0, `(.L_x_116) ;  /* 0x000000c000007945 */ /* 0x000fe20003800000 */
[----:B------:R-:W-:Y:S02]  /*66f0*/  CS2R R58, SRZ ;  /* 0x00000000003a7805 */ /* 0x000fe4000001ff00 */
[----:B------:R-:W-:Y:S02]  /*6700*/  CS2R R56, SRZ ;  /* 0x0000000000387805 */ /* 0x000fe4000001ff00 */
[----:B------:R-:W-:Y:S02]  /*6710*/  CS2R R66, SRZ ;  /* 0x0000000000427805 */ /* 0x000fe4000001ff00 */
[----:B------:R-:W-:Y:S02]  /*6720*/  CS2R R64, SRZ ;  /* 0x0000000000407805 */ /* 0x000fe4000001ff00 */
[----:B------:R-:W-:Y:S02]  /*6730*/  CS2R R74, SRZ ;  /* 0x00000000004a7805 */ /* 0x000fe4000001ff00 */
[----:B------:R-:W-:Y:S02]  /*6740*/  CS2R R72, SRZ ;  /* 0x0000000000487805 */ /* 0x000fe4000001ff00 */
[----:B------:R-:W-:Y:S01]  /*6750*/  CS2R R80, SRZ ;  /* 0x0000000000507805 */ /* 0x000fe2000001ff00 */
[----:B------:R-:W-:Y:S06]  /*6760*/  @P1 BRA `(.L_x_117) ;  /* 0x00000000000c1947 */ /* 0x000fec0003800000 */
[----:B------:R-:W-:Y:S04]  /*6770*/  SHF.L.U32 R4, R107, 0x1f, RZ ;  /* 0x0000001f6b047819 */ /* 0x000fe800000006ff */
[----:B------:R-:W1:Y:S02]  /*6780*/  SYNCS.PHASECHK.TRANS64.TRYWAIT P1, [UR44+0x80], R4 ;  /* 0x00008004ff0075a7 */ /* 0x000e64000802112c */
[----:B-1----:R-:W-:Y:S05]  /*6790*/  @!P1 BRA `(.L_x_118) ;  /* 0x0000004000649947 */ /* 0x002fea0003800000 */
.L_x_117:
[----:B------:R-:W-:Y:S05]  /*67a0*/  BSYNC B0 ;  /* 0x0000000000007941 */ /* 0x000fea0003800000 */
.L_x_116:
[----:B------:R-:W-:Y:S01]  /*67b0*/  ISETP.NE.AND P1, PT, R62, RZ, PT ;  /* 0x000000ff3e00720c */ /* 0x000fe20003f25270 */
[----:B------:R-:W-:Y:S11]  /*67c0*/  HFMA2 R60, -RZ, RZ, 0, 5.9604644775390625e-08 ;  /* 0x00000001ff3c7431 */ /* 0x000ff600000001ff */
[----:B------:R-:W-:Y:S01]  /*67d0*/  @!UPT UIADD3 URZ, UPT, UPT, URZ, URZ, URZ ;  /* 0x000000fffffff290 */ /* 0x000fe2000fffe0ff */
[----:B------:R4:W1:Y:S04]  /*67e0*/  @P1 LDS.128 R56, [R112] ;  /* 0x0000000070381984 */ /* 0x0008680000000c00 */
[----:B------:R4:W1:Y:S04]  /*67f0*/  @P1 LDS.128 R64, [R109+0x10] ;  /* 0x000010006d401984 */ /* 0x0008680000000c00 */
[----:B------:R4:W1:Y:S04]  /*6800*/  @P1 LDS.128 R72, [R108+0x20] ;  /* 0x000020006c481984 */ /* 0x0008680000000c00 */
[----:B------:R4:W1:Y:S02]  /*6810*/  @P1 LDS.128 R80, [R119+0x30] ;  /* 0x0000300077501984 */ /* 0x0008640000000c00 */
.L_x_115:
[----:B------:R-:W-:Y:S05]  /*6820*/  BSYNC B1 ;  /* 0x0000000000017941 */ /* 0x000fea0003800000 */
.L_x_114:
[----:B-1----:R-:W-:Y:S04]  /*6830*/  SHF.R.U32.HI R3, RZ, 0x15, R51 ;  /* 0x00000015ff037819 */ /* 0x002fe80000011633 */
[----:B------:R-:W-:Y:S01]  /*6840*/  LOP3.LUT P1, RZ, R3, 0x3, R99, 0x48, !PT ;  /* 0x0000000303ff7812 */ /* 0x000fe20007824863 */
[----:B------:R-:W-:Y:S01]  /*6850*/  @!UPT UIADD3 URZ, UPT, UPT, URZ, URZ, URZ ;  /* 0x000000fffffff290 */ /* 0x000fe2000fffe0ff */
[----:B--2---:R-:W-:Y:S11]  /*6860*/  @P0 BRA `(.L_x_119) ;  /* 0x0000000000080947 */ /* 0x004ff60003800000 */
[----:B------:R-:W1:Y:S02]  /*6870*/  SYNCS.PHASECHK.TRANS64.TRYWAIT P0, [R120+URZ+0xf0], R0 ;  /* 0x0000f000780075a7 */ /* 0x000e6400080011ff */
[----:B-1----:R-:W-:Y:S05]  /*6880*/  @!P0 BRA `(.L_x_120) ;  /* 0x0000004000408947 */ /* 0x002fea0003800000 */
.L_x_119:
[----:B------:R-:W-:Y:S05]  /*6890*/  @!P1 BRA `(.L_x_121) ;  /* 0x0000000000409947 */ /* 0x000fea0003800000 */
[----:B------:R-:W2:Y:S01]  /*68a0*/  LDCU.64 UR8, c[0x4][0x70] ;  /* 0x01000e00ff0877ac */ /* 0x000ea20008000a00 */
[----:B------:R-:W-:Y:S01]  /*68b0*/  MOV R15, 0x0 ;  /* 0x00000000000f7802 */ /* 0x000fe20000000f00 */
[----:B------:R-:W-:Y:S02]  /*68c0*/  HFMA2 R12, -RZ, RZ, 0, 5.9604644775390625e-08 ;  /* 0x00000001ff0c7431 */ /* 0x000fe400000001ff */
[----:B------:R-:W-:Y:S02]  /*68d0*/  IMAD.MOV.U32 R8, RZ, RZ, 0x192 ;  /* 0x00000192ff087424 */ /* 0x000fe400078e00ff */
[----:B------:R-:W-:Y:S01]  /*68e0*/  IMAD.MOV.U32 R13, RZ, RZ, RZ ;  /* 0x000000ffff0d7224 */ /* 0x000fe200078e00ff */
[----:B------:R-:W5:Y:S01]  /*68f0*/  LDCU.64 UR6, c[0x4][0x78] ;  /* 0x01000f00ff0677ac */ /* 0x000f620008000a00 */
[----:B------:R-:W1:Y:S01]  /*6900*/  LDC.64 R14, c[0x4][R15] ;  /* 0x010000000f0e7b82 */ /* 0x000e620000000a00 */
[----:B------:R-:W3:Y:S01]  /*6910*/  LDCU.64 UR4, c[0x4][0x10] ;  /* 0x01000200ff0477ac */ /* 0x000ee20008000a00 */
[----:B--2---:R-:W-:Y:S01]  /*6920*/  MOV R5, UR9 ;  /* 0x0000000900057c02 */ /* 0x004fe20008000f00 */
[----:B------:R-:W-:Y:S01]  /*6930*/  IMAD.U32 R4, RZ, RZ, UR8 ;  /* 0x00000008ff047e24 */ /* 0x000fe2000f8e00ff */
[----:B-----5:R-:W-:Y:S01]  /*6940*/  MOV R7, UR7 ;  /* 0x0000000700077c02 */ /* 0x020fe20008000f00 */
[----:B------:R-:W-:Y:S01]  /*6950*/  IMAD.U32 R6, RZ, RZ, UR6 ;  /* 0x00000006ff067e24 */ /* 0x000fe2000f8e00ff */
[----:B---3--:R-:W-:Y:S01]  /*6960*/  MOV R11, UR5 ;  /* 0x00000005000b7c02 */ /* 0x008fe20008000f00 */
[----:B------:R-:W-:Y:S02]  /*6970*/  IMAD.U32 R10, RZ, RZ, UR4 ;  /* 0x00000004ff0a7e24 */ /* 0x000fe4000f8e00ff */
[----:B------:R-:W-:Y:S07]  /*6980*/  LEPC R20, `(.L_x_121) ;  /* 0x000000001014794e */ /* 0x000fee0000000000 */
[----:B-1--4-:R-:W-:Y:S05]  /*6990*/  CALL.ABS.NOINC R14 ;  /* 0x000000000e007343 */ /* 0x012fea0003c00000 */
.L_x_121:
[----:B------:R-:W-:Y:S05]  /*69a0*/  WARPSYNC.ALL ;  /* 0x0000000000007948 */ /* 0x000fea0003800000 */
[----:B------:R-:W-:Y:S01]  /*69b0*/  R2UR UR4, R51 ;  /* 0x00000000330472ca */ /* 0x000fe200000e0000 */
[--C-:B------:R-:W-:Y:S01]  /*69c0*/  HADD2.F32 R48, -RZ, R56.reuse.H0_H0 ;  /* 0x20000038ff307230 */ /* 0x100fe20000004100 */
[----:B------:R-:W-:Y:S01]  /*69d0*/  ISETP.NE.AND P0, PT, R114, RZ, PT ;  /* 0x000000ff7200720c */ /* 0x000fe20003f05270 */
[----:B------:R-:W-:Y:S01]  /*69e0*/  HADD2.F32 R50, -RZ, R56.H1_H1 ;  /* 0x30000038ff327230 */ /* 0x000fe20000004100 */
[----:B------:R-:W-:Y:S09]  /*69f0*/  BSSY.RECONVERGENT B0, `(.L_x_122) ;  /* 0x000008a000007945 */ /* 0x000ff20003800200 */
[----:B------:R-:W1:Y:S02]  /*6a00*/  LDTM.x32 R4, tmem[UR4] ;  /* 0x00000004000479ee */ /* 0x000e6400082c0000 */
[C-C-:B-1-3--:R-:W-:Y:S01]  /*6a10*/  FFMA R0, R47.reuse, R4, R2.reuse ;  /* 0x000000042f007223 */ /* 0x14afe20000000002 */
[C-C-:B------:R-:W-:Y:S01]  /*6a20*/  FFMA R3, R47.reuse, R5, R2.reuse ;  /* 0x000000052f037223 */ /* 0x140fe20000000002 */
        /* <DEDUP_REMOVED lines=27> */
[--C-:B------:R-:W-:Y:S02]  /*6be0*/  HADD2.F32 R32, -RZ, R57.reuse.H0_H0 ;  /* 0x20000039ff207230 */ /* 0x100fe40000004100 */
[C-C-:B------:R-:W-:Y:S01]  /*6bf0*/  FFMA R29, R47.reuse, R33, R2.reuse ;  /* 0x000000212f1d7223 */ /* 0x140fe20000000002 */
[----:B------:R-:W-:Y:S02]  /*6c00*/  HADD2.F32 R33, -RZ, R57.H1_H1 ;  /* 0x30000039ff217230 */ /* 0x000fe40000004100 */
[C-C-:B------:R-:W-:Y:S01]  /*6c10*/  FFMA R34, R47.reuse, R34, R2.reuse ;  /* 0x000000222f227223 */ /* 0x140fe20000000002 */
[----:B------:R-:W-:Y:S01]  /*6c20*/  FFMA R35, R47, R35, R2 ;  /* 0x000000232f237223 */ /* 0x000fe20000000002 */
[C---:B------:R-:W-:Y:S01]  /*6c30*/  FFMA R0, R49.reuse, R48, R0 ;  /* 0x0000003031007223 */ /* 0x040fe20000000000 */
[--C-:B------:R-:W-:Y:S02]  /*6c40*/  HADD2.F32 R48, -RZ, R58.reuse.H0_H0 ;  /* 0x2000003aff307230 */ /* 0x100fe40000004100 */
[C---:B------:R-:W-:Y:S01]  /*6c50*/  FFMA R3, R49.reuse, R50, R3 ;  /* 0x0000003231037223 */ /* 0x040fe20000000003 */
[C---:B------:R-:W-:Y:S01]  /*6c60*/  FFMA R6, R49.reuse, R32, R6 ;  /* 0x0000002031067223 */ /* 0x040fe20000000006 */
[----:B------:R-:W-:Y:S02]  /*6c70*/  HADD2.F32 R32, -RZ, R58.H1_H1 ;  /* 0x3000003aff207230 */ /* 0x000fe40000004100 */
[C---:B------:R-:W-:Y:S01]  /*6c80*/  FFMA R7, R49.reuse, R33, R7 ;  /* 0x0000002131077223 */ /* 0x040fe20000000007 */
[----:B------:R-:W-:Y:S01]  /*6c90*/  FFMA R4, R49, R48, R4 ;  /* 0x0000003031047223 */ /* 0x000fe20000000004 */
[----:B------:R-:W-:Y:S01]  /*6ca0*/  F2FP.RELU.F16.F32.PACK_AB R52, R3, R0 ;  /* 0x000000000334723e */ /* 0x000fe200000008ff */
[--C-:B------:R-:W-:Y:S02]  /*6cb0*/  HADD2.F32 R0, -RZ, R59.reuse.H0_H0 ;  /* 0x2000003bff007230 */ /* 0x100fe40000004100 */
[----:B------:R-:W-:Y:S01]  /*6cc0*/  FFMA R5, R49, R32, R5 ;  /* 0x0000002031057223 */ /* 0x000fe20000000005 */
[----:B------:R-:W-:Y:S01]  /*6cd0*/  HADD2.F32 R3, -RZ, R59.H1_H1 ;  /* 0x3000003bff037230 */ /* 0x000fe20000004100 */
[----:B------:R-:W-:Y:S01]  /*6ce0*/  F2FP.RELU.F16.F32.PACK_AB R53, R7, R6 ;  /* 0x000000060735723e */ /* 0x000fe200000008ff */
[----:B------:R-:W-:Y:S02]  /*6cf0*/  HADD2.F32 R6, -RZ, R83.H1_H1 ;  /* 0x30000053ff067230 */ /* 0x000fe40000004100 */
[C---:B------:R-:W-:Y:S01]  /*6d00*/  FFMA R10, R49.reuse, R0, R10 ;  /* 0x00000000310a7223 */ /* 0x040fe2000000000a */
[--C-:B------:R-:W-:Y:S02]  /*6d10*/  HADD2.F32 R0, -RZ, R64.reuse.H0_H0 ;  /* 0x20000040ff007230 */ /* 0x100fe40000004100 */
[----:B------:R-:W-:Y:S01]  /*6d20*/  FFMA R11, R49, R3, R11 ;  /* 0x00000003310b7223 */ /* 0x000fe2000000000b */
[----:B------:R-:W-:Y:S01]  /*6d30*/  F2FP.RELU.F16.F32.PACK_AB R54, R5, R4 ;  /* 0x000000040536723e */ /* 0x000fe200000008ff */
[----:B------:R-:W-:Y:S02]  /*6d40*/  HADD2.F32 R3, -RZ, R64.H1_H1 ;  /* 0x30000040ff037230 */ /* 0x000fe40000004100 */
[----:B------:R-:W-:Y:S01]  /*6d50*/  FFMA R8, R49, R0, R8 ;  /* 0x0000000031087223 */ /* 0x000fe20000000008 */
[--C-:B------:R-:W-:Y:S01]  /*6d60*/  HADD2.F32 R4, -RZ, R65.reuse.H0_H0 ;  /* 0x20000041ff047230 */ /* 0x100fe20000004100 */
[----:B------:R-:W-:Y:S01]  /*6d70*/  F2FP.RELU.F16.F32.PACK_AB R55, R11, R10 ;  /* 0x0000000a0b37723e */ /* 0x000fe200000008ff */
[----:B------:R-:W-:Y:S02]  /*6d80*/  HADD2.F32 R0, -RZ, R65.H1_H1 ;  /* 0x30000041ff007230 */ /* 0x000fe40000004100 */
[C---:B------:R-:W-:Y:S01]  /*6d90*/  FFMA R9, R49.reuse, R3, R9 ;  /* 0x0000000331097223 */ /* 0x040fe20000000009 */
[--C-:B------:R-:W-:Y:S02]  /*6da0*/  HADD2.F32 R3, -RZ, R66.reuse.H0_H0 ;  /* 0x20000042ff037230 */ /* 0x100fe40000004100 */
[C---:B------:R-:W-:Y:S01]  /*6db0*/  FFMA R14, R49.reuse, R4, R14 ;  /* 0x00000004310e7223 */ /* 0x040fe2000000000e */
[----:B------:R1:W-:Y:S01]  /*6dc0*/  STS.128 [R112], R52 ;  /* 0x0000003470007388 */ /* 0x0003e20000000c00 */
[C---:B------:R-:W-:Y:S01]  /*6dd0*/  FFMA R15, R49.reuse, R0, R15 ;  /* 0x00000000310f7223 */ /* 0x040fe2000000000f */
[----:B------:R-:W-:Y:S02]  /*6de0*/  HADD2.F32 R0, -RZ, R66.H1_H1 ;  /* 0x30000042ff007230 */ /* 0x000fe40000004100 */
[----:B------:R-:W-:Y:S01]  /*6df0*/  FFMA R12, R49, R3, R12 ;  /* 0x00000003310c7223 */ /* 0x000fe2000000000c */
[--C-:B------:R-:W-:Y:S01]  /*6e00*/  HADD2.F32 R4, -RZ, R67.reuse.H0_H0 ;  /* 0x20000043ff047230 */ /* 0x100fe20000004100 */
[----:B------:R-:W-:Y:S01]  /*6e10*/  F2FP.RELU.F16.F32.PACK_AB R8, R9, R8 ;  /* 0x000000080908723e */ /* 0x000fe200000008ff */
[--C-:B------:R-:W-:Y:S02]  /*6e20*/  HADD2.F32 R3, -RZ, R72.reuse.H0_H0 ;  /* 0x20000048ff037230 */ /* 0x100fe40000004100 */
[C---:B------:R-:W-:Y:S01]  /*6e30*/  FFMA R13, R49.reuse, R0, R13 ;  /* 0x00000000310d7223 */ /* 0x040fe2000000000d */
[----:B------:R-:W-:Y:S02]  /*6e40*/  HADD2.F32 R0, -RZ, R67.H1_H1 ;  /* 0x30000043ff007230 */ /* 0x000fe40000004100 */
[----:B------:R-:W-:Y:S01]  /*6e50*/  FFMA R18, R49, R4, R18 ;  /* 0x0000000431127223 */ /* 0x000fe20000000012 */
[----:B------:R-:W-:Y:S01]  /*6e60*/  HADD2.F32 R4, -RZ, R72.H1_H1 ;  /* 0x30000048ff047230 */ /* 0x000fe20000004100 */
[----:B------:R-:W-:Y:S01]  /*6e70*/  F2FP.RELU.F16.F32.PACK_AB R9, R15, R14 ;  /* 0x0000000e0f09723e */ /* 0x000fe200000008ff */
[----:B------:R-:W-:Y:S02]  /*6e80*/  HADD2.F32 R5, -RZ, R83.H0_H0 ;  /* 0x20000053ff057230 */ /* 0x000fe40000004100 */
[C---:B------:R-:W-:Y:S01]  /*6e90*/  FFMA R19, R49.reuse, R0, R19 ;  /* 0x0000000031137223 */ /* 0x040fe20000000013 */
[--C-:B------:R-:W-:Y:S02]  /*6ea0*/  HADD2.F32 R0, -RZ, R73.reuse.H0_H0 ;  /* 0x20000049ff007230 */ /* 0x100fe40000004100 */
[C---:B------:R-:W-:Y:S01]  /*6eb0*/  FFMA R16, R49.reuse, R3, R16 ;  /* 0x0000000331107223 */ /* 0x040fe20000000010 */
[----:B------:R-:W-:Y:S01]  /*6ec0*/  FFMA R17, R49, R4, R17 ;  /* 0x0000000431117223 */ /* 0x000fe20000000011 */
[----:B------:R-:W-:Y:S01]  /*6ed0*/  HADD2.F32 R3, -RZ, R73.H1_H1 ;  /* 0x30000049ff037230 */ /* 0x000fe20000004100 */
[----:B------:R-:W-:Y:S01]  /*6ee0*/  F2FP.RELU.F16.F32.PACK_AB R10, R13, R12 ;  /* 0x0000000c0d0a723e */ /* 0x000fe200000008ff */
[----:B------:R-:W-:Y:S01]  /*6ef0*/  FFMA R22, R49, R0, R22 ;  /* 0x0000000031167223 */ /* 0x000fe20000000016 */
[--C-:B------:R-:W-:Y:S01]  /*6f00*/  HADD2.F32 R0, -RZ, R74.reuse.H0_H0 ;  /* 0x2000004aff007230 */ /* 0x100fe20000004100 */
[----:B------:R-:W-:Y:S01]  /*6f10*/  F2FP.RELU.F16.F32.PACK_AB R11, R19, R18 ;  /* 0x00000012130b723e */ /* 0x000fe200000008ff */
[----:B------:R-:W-:Y:S01]  /*6f20*/  FFMA R23, R49, R3, R23 ;  /* 0x0000000331177223 */ /* 0x000fe20000000017 */
[----:B------:R-:W-:Y:S01]  /*6f30*/  HADD2.F32 R3, -RZ, R74.H1_H1 ;  /* 0x3000004aff037230 */ /* 0x000fe20000004100 */
[----:B------:R-:W-:Y:S01]  /*6f40*/  F2FP.RELU.F16.F32.PACK_AB R16, R17, R16 ;  /* 0x000000101110723e */ /* 0x000fe200000008ff */
[C---:B------:R-:W-:Y:S01]  /*6f50*/  FFMA R20, R49.reuse, R0, R20 ;  /* 0x0000000031147223 */ /* 0x040fe20000000014 */
[----:B------:R1:W-:Y:S01]  /*6f60*/  STS.128 [R109+0x10], R8 ;  /* 0x000010086d007388 */ /* 0x0003e20000000c00 */
[--C-:B------:R-:W-:Y:S02]  /*6f70*/  HADD2.F32 R4, -RZ, R75.reuse.H0_H0 ;  /* 0x2000004bff047230 */ /* 0x100fe40000004100 */
[----:B------:R-:W-:Y:S01]  /*6f80*/  FFMA R21, R49, R3, R21 ;  /* 0x0000000331157223 */ /* 0x000fe20000000015 */
[----:B------:R-:W-:Y:S01]  /*6f90*/  HADD2.F32 R0, -RZ, R75.H1_H1 ;  /* 0x3000004bff007230 */ /* 0x000fe20000004100 */
[----:B------:R-:W-:Y:S01]  /*6fa0*/  F2FP.RELU.F16.F32.PACK_AB R17, R23, R22 ;  /* 0x000000161711723e */ /* 0x000fe200000008ff */
[--C-:B------:R-:W-:Y:S02]  /*6fb0*/  HADD2.F32 R3, -RZ, R80.reuse.H0_H0 ;  /* 0x20000050ff037230 */ /* 0x100fe40000004100 */
[C---:B------:R-:W-:Y:S01]  /*6fc0*/  FFMA R26, R49.reuse, R4, R26 ;  /* 0x00000004311a7223 */ /* 0x040fe2000000001a */
[--C-:B------:R-:W-:Y:S02]  /*6fd0*/  HADD2.F32 R4, -RZ, R81.reuse.H0_H0 ;  /* 0x20000051ff047230 */ /* 0x100fe40000004100 */
[C---:B------:R-:W-:Y:S01]  /*6fe0*/  FFMA R27, R49.reuse, R0, R27 ;  /* 0x00000000311b7223 */ /* 0x040fe2000000001b */
[----:B------:R-:W-:Y:S02]  /*6ff0*/  HADD2.F32 R0, -RZ, R80.H1_H1 ;  /* 0x30000050ff007230 */ /* 0x000fe40000004100 */
[----:B------:R-:W-:Y:S01]  /*7000*/  FFMA R24, R49, R3, R24 ;  /* 0x0000000331187223 */ /* 0x000fe20000000018 */
[--C-:B------:R-:W-:Y:S01]  /*7010*/  HADD2.F32 R3, -RZ, R82.reuse.H0_H0 ;  /* 0x20000052ff037230 */ /* 0x100fe20000004100 */
[----:B------:R-:W-:Y:S01]  /*7020*/  F2FP.RELU.F16.F32.PACK_AB R18, R21, R20 ;  /* 0x000000141512723e */ /* 0x000fe200000008ff */
[C---:B------:R-:W-:Y:S01]  /*7030*/  FFMA R25, R49.reuse, R0, R25 ;  /* 0x0000000031197223 */ /* 0x040fe20000000019 */
[----:B------:R-:W-:Y:S02]  /*7040*/  HADD2.F32 R0, -RZ, R81.H1_H1 ;  /* 0x30000051ff007230 */ /* 0x000fe40000004100 */
[----:B------:R-:W-:Y:S01]  /*7050*/  FFMA R30, R49, R4, R30 ;  /* 0x00000004311e7223 */ /* 0x000fe2000000001e */
[----:B------:R-:W-:Y:S01]  /*7060*/  HADD2.F32 R4, -RZ, R82.H1_H1 ;  /* 0x30000052ff047230 */ /* 0x000fe20000004100 */
[----:B------:R-:W-:Y:S01]  /*7070*/  F2FP.RELU.F16.F32.PACK_AB R19, R27, R26 ;  /* 0x0000001a1b13723e */ /* 0x000fe200000008ff */
[C---:B------:R-:W-:Y:S01]  /*7080*/  FFMA R31, R49.reuse, R0, R31 ;  /* 0x00000000311f7223 */ /* 0x040fe2000000001f */
[C---:B------:R-:W-:Y:S02]  /*7090*/  FFMA R28, R49.reuse, R3, R28 ;  /* 0x00000003311c7223 */ /* 0x040fe4000000001c */
[C---:B------:R-:W-:Y:S01]  /*70a0*/  FFMA R29, R49.reuse, R4, R29 ;  /* 0x00000004311d7223 */ /* 0x040fe2000000001d */
[----:B------:R1:W-:Y:S01]  /*70b0*/  STS.128 [R108+0x20], R16 ;  /* 0x000020106c007388 */ /* 0x0003e20000000c00 */
[C---:B------:R-:W-:Y:S01]  /*70c0*/  FFMA R34, R49.reuse, R5, R34 ;  /* 0x0000000531227223 */ /* 0x040fe20000000022 */
[----:B------:R-:W-:Y:S01]  /*70d0*/  FFMA R35, R49, R6, R35 ;  /* 0x0000000631237223 */ /* 0x000fe20000000023 */
[----:B------:R-:W-:Y:S02]  /*70e0*/  F2FP.RELU.F16.F32.PACK_AB R24, R25, R24 ;  /* 0x000000181918723e */ /* 0x000fe400000008ff */
[----:B------:R-:W-:Y:S02]  /*70f0*/  F2FP.RELU.F16.F32.PACK_AB R25, R31, R30 ;  /* 0x0000001e1f19723e */ /* 0x000fe400000008ff */
[----:B------:R-:W-:Y:S02]  /*7100*/  F2FP.RELU.F16.F32.PACK_AB R26, R29, R28 ;  /* 0x0000001c1d1a723e */ /* 0x000fe400000008ff */
[----:B------:R-:W-:Y:S05]  /*7110*/  F2FP.RELU.F16.F32.PACK_AB R27, R35, R34 ;  /* 0x00000022231b723e */ /* 0x000fea00000008ff */
[----:B------:R1:W-:Y:S01]  /*7120*/  STS.128 [R119+0x30], R24 ;  /* 0x0000301877007388 */ /* 0x0003e20000000c00 */
[----:B------:R-:W-:Y:S01]  /*7130*/  @!PT LDS RZ, [RZ] ;  /* 0x00000000fffff984 */ /* 0x000fe20000000800 */
[----:B------:R-:W-:Y:S01]  /*7140*/  @!PT LDS RZ, [RZ] ;  /* 0x00000000fffff984 */ /* 0x000fe20000000800 */
[----:B------:R-:W-:Y:S01]  /*7150*/  @!PT LDS RZ, [RZ] ;  /* 0x00000000fffff984 */ /* 0x000fe20000000800 */
[----:B------:R-:W-:Y:S01]  /*7160*/  @!PT LDS RZ, [RZ] ;  /* 0x00000000fffff984 */ /* 0x000fe20000000800 */
[----:B------:R2:W-:Y:S07]  /*7170*/  MEMBAR.ALL.CTA ;  /* 0x0000000000007992 */ /* 0x0005ee0000008000 */
[----:B--2---:R-:W2:Y:S02]  /*7180*/  FENCE.VIEW.ASYNC.S ;  /* 0x00000000000073c6 */ /* 0x004ea40000000000 */
[----:B--2---:R-:W-:Y:S06]  /*7190*/  BAR.SYNC.DEFER_BLOCKING 0x1, 0x80 ;  /* 0x0042000000007b1d */ /* 0x004fec0000010000 */
[----:B------:R-:W-:Y:S05]  /*71a0*/  @P0 BRA `(.L_x_123) ;  /* 0x0000000000380947 */ /* 0x000fea0003800000 */
[----:B------:R-:W-:Y:S02]  /*71b0*/  UIADD3 UR4, UPT, UPT, UR44, 0x200, URZ ;  /* 0x000002002c047890 */ /* 0x000fe4000fffe0ff */
[----:B------:R-:W-:Y:S01]  /*71c0*/  UIADD3 UR8, UP0, UPT, UR54, 0x680, URZ ;  /* 0x0000068036087890 */ /* 0x000fe2000ff1e0ff */
[----:B------:R-:W-:Y:S01]  /*71d0*/  UMOV UR39, UR52 ;  /* 0x0000003400277c82 */ /* 0x000fe20008000000 */
[----:B------:R-:W-:Y:S02]  /*71e0*/  UIADD3 UR5, UPT, UPT, UR37, 0x80, URZ ;  /* 0x0000008025057890 */ /* 0x000fe4000fffe0ff */
[----:B------:R-:W-:Y:S01]  /*71f0*/  MOV R101, UR4 ;  /* 0x0000000400657c02 */ /* 0x000fe20008000f00 */
[----:B------:R-:W-:Y:S02]  /*7200*/  UIADD3.X UR9, UPT, UPT, URZ, UR55, URZ, UP0, !UPT ;  /* 0x00000037ff097290 */ /* 0x000fe400087fe4ff */
[----:B------:R-:W-:Y:S01]  /*7210*/  UIADD3 UR4, UPT, UPT, UR44, 0x1200, URZ ;  /* 0x000012002c047890 */ /* 0x000fe2000fffe0ff */
[----:B------:R-:W-:Y:S01]  /*7220*/  R2UR UR36, R101 ;  /* 0x00000000652472ca */ /* 0x000fe200000e0000 */
[----:B------:R-:W-:Y:S01]  /*7230*/  UMOV UR6, UR38 ;  /* 0x0000002600067c82 */ /* 0x000fe20008000000 */
[----:B------:R-:W-:Y:S11]  /*7240*/  UMOV UR7, UR52 ;  /* 0x0000003400077c82 */ /* 0x000ff60008000000 */
[----:B------:R2:W-:Y:S01]  /*7250*/  UTMASTG.3D [UR36], [UR8] ;  /* 0x00000024080073b5 */ /* 0x0005e20008010000 */
[----:B------:R2:W-:Y:S01]  /*7260*/  UTMASTG.3D [UR4], [UR8] ;  /* 0x00000004080073b5 */ /* 0x0005e20008010000 */
[----:B------:R0:W-:Y:S01]  /*7270*/  UTMACMDFLUSH ;  /* 0x00000000000079b7 */ /* 0x0001e20000000000 */
[----:B--2---:R-:W-:Y:S04]  /*7280*/  DEPBAR.LE SB0, 0x1 ;  /* 0x000080400000791a */ /* 0x004fe80000000000 */
.L_x_123:
[----:B------:R-:W-:Y:S05]  /*7290*/  BSYNC.RECONVERGENT B0 ;  /* 0x0000000000007941 */ /* 0x000fea0003800200 */
.L_x_122:
[----:B------:R-:W-:Y:S01]  /*72a0*/  BAR.SYNC.DEFER_BLOCKING 0x1, 0x80 ;  /* 0x0042000000007b1d */ /* 0x000fe20000010000 */
[----:B------:R-:W-:Y:S01]  /*72b0*/  ISETP.NE.AND P1, PT, R117, RZ, PT ;  /* 0x000000ff7500720c */ /* 0x000fe20003f25270 */
[----:B------:R-:W-:Y:S01]  /*72c0*/  UISETP.NE.AND UP0, UPT, UR50, URZ, UPT ;  /* 0x000000ff3200728c */ /* 0x000fe2000bf05270 */
[----:B------:R-:W-:Y:S11]  /*72d0*/  LEA R3, R60, UR44, 0x3 ;  /* 0x0000002c3c037c11 */ /* 0x000ff6000f8e18ff */
[----:B------:R-:W-:Y:S01]  /*72e0*/  @!P1 SHF.L.U32 R4, R107, 0x1f, RZ ;  /* 0x0000001f6b049819 */ /* 0x000fe200000006ff */
[----:B------:R-:W-:Y:S06]  /*72f0*/  BRA.U !UP0, `(.L_x_124) ;  /* 0x0000000108247547 */ /* 0x000fec000b800000 */
[----:B------:R-:W-:Y:S01]  /*7300*/  IMAD.U32 R5, RZ, RZ, UR51 ;  /* 0x00000033ff057e24 */ /* 0x000fe2000f8e00ff */
[----:B------:R-:W-:Y:S01]  /*7310*/  MOV R0, UR45 ;  /* 0x0000002d00007c02 */ /* 0x000fe20008000f00 */
[----:B------:R-:W-:Y:S03]  /*7320*/  UIADD3 UR51, UPT, UPT, UR51, 0x1, URZ ;  /* 0x0000000133337890 */ /* 0x000fe6000fffe0ff */
[----:B------:R-:W-:Y:S01]  /*7330*/  @!P1 LEA R5, R5, UR44, 0x3 ;  /* 0x0000002c05059c11 */ /* 0x000fe2000f8e18ff */
[----:B------:R-:W-:Y:S04]  /*7340*/  UISETP.NE.AND UP0, UPT, UR51, 0x4, UPT ;  /* 0x000000043300788c */ /* 0x000fe8000bf05270 */
[----:B------:R-:W-:Y:S01]  /*7350*/  @!P1 VIADD R5, R5, 0xa0 ;  /* 0x000000a005059836 */ /* 0x000fe20000000000 */
[----:B------:R-:W-:Y:S04]  /*7360*/  USEL UR51, UR51, URZ, UP0 ;  /* 0x000000ff33337287 */ /* 0x000fe80008000000 */
[----:B------:R-:W-:Y:S04]  /*7370*/  @!P1 PRMT R0, R0, 0x654, R5 ;  /* 0x0000065400009816 */ /* 0x000fe80000000005 */
[----:B------:R2:W-:Y:S04]  /*7380*/  @!P1 SYNCS.ARRIVE.TRANS64.RED.A1T0 RZ, [R0+URZ], RZ ;  /* 0x000000ff00ff99a7 */ /* 0x0005e800081004ff */
.L_x_124:
[----:B------:R-:W3:Y:S01]  /*7390*/  @!P1 SYNCS.PHASECHK.TRANS64.TRYWAIT P0, [R3+URZ+0x80], R4 ;  /* 0x00008004030095a7 */ /* 0x000ee200080011ff */
[----:B------:R-:W-:Y:S01]  /*73a0*/  BSSY B1, `(.L_x_125) ;  /* 0x0000016000017945 */ /* 0x000fe20003800000 */
[----:B---3--:R-:W-:Y:S03]  /*73b0*/  @!P1 SEL R61, RZ, 0x1, !P0 ;  /* 0x00000001ff3d9807 */ /* 0x008fe60004000000 */
[----:B------:R-:W-:Y:S05]  /*73c0*/  @P1 BRA `(.L_x_126) ;  /* 0x00000000004c1947 */ /* 0x000fea0003800000 */
[----:B------:R-:W-:Y:S01]  /*73d0*/  ISETP.NE.AND P0, PT, R61, RZ, PT ;  /* 0x000000ff3d00720c */ /* 0x000fe20003f05270 */
[----:B------:R-:W-:Y:S01]  /*73e0*/  BSSY B0, `(.L_x_127) ;  /* 0x000000b000007945 */ /* 0x000fe20003800000 */
[----:B------:R-:W-:Y:S11]  /*73f0*/  ISETP.NE.AND P1, PT, R62, RZ, PT ;  /* 0x000000ff3e00720c */ /* 0x000ff60003f25270 */
[----:B------:R-:W-:Y:S02]  /*7400*/  @!UPT UIADD3 URZ, UPT, UPT, URZ, URZ, URZ ;  /* 0x000000fffffff290 */ /* 0x000fe4000fffe0ff */
[C---:B------:R-:W-:Y:S01]  /*7410*/  @P1 IMAD R7, R60.reuse, 0x2000, R112 ;  /* 0x000020003c071824 */ /* 0x040fe200078e0270 */
[C---:B------:R-:W-:Y:S01]  /*7420*/  @P1 LEA R5, R60.reuse, R108, 0xd ;  /* 0x0000006c3c051211 */ /* 0x040fe200078e68ff */
[C---:B------:R-:W-:Y:S02]  /*7430*/  @P1 IMAD R6, R60.reuse, 0x2000, R109 ;  /* 0x000020003c061824 */ /* 0x040fe400078e026d */
[----:B------:R-:W-:Y:S01]  /*7440*/  @P1 IMAD R4, R60, 0x2000, R119 ;  /* 0x000020003c041824 */ /* 0x000fe200078e0277 */
[----:B------:R-:W-:Y:S06]  /*7450*/  @P0 BRA `(.L_x_128) ;  /* 0x00000000000c0947 */ /* 0x000fec0003800000 */
[----:B--2---:R-:W-:Y:S04]  /*7460*/  SHF.L.U32 R0, R107, 0x1f, RZ ;  /* 0x0000001f6b007819 */ /* 0x004fe800000006ff */
[----:B------:R-:W2:Y:S02]  /*7470*/  SYNCS.PHASECHK.TRANS64.TRYWAIT P0, [R3+URZ+0x80], R0 ;  /* 0x00008000030075a7 */ /* 0x000ea400080011ff */
[----:B--2---:R-:W-:Y:S05]  /*7480*/  @!P0 BRA `(.L_x_129) ;  /* 0x0000003400548947 */ /* 0x004fea0003800000 */
.L_x_128:
[----:B------:R-:W-:Y:S05]  /*7490*/  BSYNC B0 ;  /* 0x0000000000007941 */ /* 0x000fea0003800000 */
.L_x_127:
[----:B------:R-:W-:Y:S02]  /*74a0*/  ISETP.NE.AND P0, PT, R62, RZ, PT ;  /* 0x000000ff3e00720c */ /* 0x000fe40003f05270 */
[----:B------:R-:W-:Y:S11]  /*74b0*/  IADD3 R60, PT, PT, R60, 0x1, RZ ;  /* 0x000000013c3c7810 */ /* 0x000ff60007ffe0ff */
[----:B------:R3:W1:Y:S04]  /*74c0*/  @P0 LDS.128 R56, [R7] ;  /* 0x0000000007380984 */ /* 0x0006680000000c00 */
[----:B------:R3:W1:Y:S04]  /*74d0*/  @P0 LDS.128 R64, [R6+0x10] ;  /* 0x0000100006400984 */ /* 0x0006680000000c00 */
[----:B------:R3:W1:Y:S04]  /*74e0*/  @P0 LDS.128 R72, [R5+0x20] ;  /* 0x0000200005480984 */ /* 0x0006680000000c00 */
[----:B------:R3:W1:Y:S02]  /*74f0*/  @P0 LDS.128 R80, [R4+0x30] ;  /* 0x0000300004500984 */ /* 0x0006640000000c00 */
.L_x_126:
[----:B------:R-:W-:Y:S05]  /*7500*/  BSYNC B1 ;  /* 0x0000000000017941 */ /* 0x000fea0003800000 */
.L_x_125:
[----:B--2---:R-:W-:Y:S05]  /*7510*/  VIADD R0, R51, 0x20 ;  /* 0x0000002033007836 */ /* 0x004fea0000000000 */
[----:B------:R-:W-:Y:S04]  /*7520*/  SHF.R.U32.HI R0, RZ, 0x15, R0 ;  /* 0x00000015ff007819 */ /* 0x000fe80000011600 */
[----:B------:R-:W-:Y:S11]  /*7530*/  LOP3.LUT P0, RZ, R0, 0x3, R99, 0x48, !PT ;  /* 0x0000000300ff7812 */ /* 0x000ff60007804863 */
[----:B------:R-:W-:Y:S02]  /*7540*/  @!UPT UIADD3 URZ, UPT, UPT, URZ, URZ, URZ ;  /* 0x000000fffffff290 */ /* 0x000fe4000fffe0ff */
[----:B------:R-:W-:Y:S05]  /*7550*/  @!P0 BRA `(.L_x_130) ;  /* 0x0000000000408947 */ /* 0x000fea0003800000 */
[----:B------:R-:W3:Y:S01]  /*7560*/  LDCU.64 UR8, c[0x4][0x70] ;  /* 0x01000e00ff0877ac */ /* 0x000ee20008000a00 */
[----:B------:R-:W-:Y:S01]  /*7570*/  MOV R15, 0x0 ;  /* 0x00000000000f7802 */ /* 0x000fe20000000f00 */
[----:B------:R-:W-:Y:S02]  /*7580*/  HFMA2 R12, -RZ, RZ, 0, 5.9604644775390625e-08 ;  /* 0x00000001ff0c7431 */ /* 0x000fe400000001ff */
[----:B-1----:R-:W-:Y:S02]  /*7590*/  IMAD.MOV.U32 R8, RZ, RZ, 0x192 ;  /* 0x00000192ff087424 */ /* 0x002fe400078e00ff */
[----:B------:R-:W-:Y:S01]  /*75a0*/  IMAD.MOV.U32 R13, RZ, RZ, RZ ;  /* 0x000000ffff0d7224 */ /* 0x000fe200078e00ff */
[----:B------:R-:W1:Y:S01]  /*75b0*/  LDCU.64 UR6, c[0x4][0x78] ;  /* 0x01000f00ff0677ac */ /* 0x000e620008000a00 */
[----:B------:R-:W2:Y:S01]  /*75c0*/  LDC.64 R14, c[0x4][R15] ;  /* 0x010000000f0e7b82 */ /* 0x000ea20000000a00 */
[----:B------:R-:W5:Y:S01]  /*75d0*/  LDCU.64 UR4, c[0x4][0x10] ;  /* 0x01000200ff0477ac */ /* 0x000f620008000a00 */
[----:B---3--:R-:W-:Y:S01]  /*75e0*/  MOV R5, UR9 ;  /* 0x0000000900057c02 */ /* 0x008fe20008000f00 */
[----:B------:R-:W-:Y:S01]  /*75f0*/  IMAD.U32 R4, RZ, RZ, UR8 ;  /* 0x00000008ff047e24 */ /* 0x000fe2000f8e00ff */
[----:B-1----:R-:W-:Y:S01]  /*7600*/  MOV R7, UR7 ;  /* 0x0000000700077c02 */ /* 0x002fe20008000f00 */
[----:B------:R-:W-:Y:S01]  /*7610*/  IMAD.U32 R6, RZ, RZ, UR6 ;  /* 0x00000006ff067e24 */ /* 0x000fe2000f8e00ff */
[----:B-----5:R-:W-:Y:S01]  /*7620*/  MOV R11, UR5 ;  /* 0x00000005000b7c02 */ /* 0x020fe20008000f00 */
[----:B------:R-:W-:Y:S02]  /*7630*/  IMAD.U32 R10, RZ, RZ, UR4 ;  /* 0x00000004ff0a7e24 */ /* 0x000fe4000f8e00ff */
[----:B------:R-:W-:Y:S07]  /*7640*/  LEPC R20, `(.L_x_130) ;  /* 0x000000001014794e */ /* 0x000fee0000000000 */
[----:B--2-4-:R-:W-:Y:S05]  /*7650*/  CALL.ABS.NOINC R14 ;  /* 0x000000000e007343 */ /* 0x014fea0003c00000 */
.L_x_130:
[----:B------:R-:W-:Y:S05]  /*7660*/  WARPSYNC.ALL ;  /* 0x0000000000007948 */ /* 0x000fea0003800000 */
[----:B------:R-:W-:Y:S01]  /*7670*/  R2UR UR4, R51 ;  /* 0x00000000330472ca */ /* 0x000fe200000e0000 */
[--C-:B-1----:R-:W-:Y:S01]  /*7680*/  HADD2.F32 R48, -RZ, R56.reuse.H0_H0 ;  /* 0x20000038ff307230 */ /* 0x102fe20000004100 */
[----:B------:R-:W-:Y:S01]  /*7690*/  ISETP.NE.AND P6, PT, R117, RZ, PT ;  /* 0x000000ff7500720c */ /* 0x000fe20003fc5270 */
[----:B------:R-:W-:Y:S01]  /*76a0*/  BSSY.RECONVERGENT B0, `(.L_x_131) ;  /* 0x0000093000007945 */ /* 0x000fe20003800200 */
[----:B------:R-:W-:Y:S02]  /*76b0*/  MOV R50, UR51 ;  /* 0x0000003300327c02 */ /* 0x000fe40008000f00 */
[----:B------:R-:W-:Y:S02]  /*76c0*/  MOV R52, UR45 ;  /* 0x0000002d00347c02 */ /* 0x000fe40008000f00 */
[----:B------:R-:W-:Y:S05]  /*76d0*/  ISETP.NE.AND P0, PT, R114, RZ, PT ;  /* 0x000000ff7200720c */ /* 0x000fea0003f05270 */
[----:B---3--:R-:W1:Y:S02]  /*76e0*/  LDTM.x32 R4, tmem[UR4+0x20] ;  /* 0x00002004000479ee */ /* 0x008e6400082c0000 */
[----:B------:R-:W-:Y:S04]  /*76f0*/  @!P6 LEA R50, R50, UR44, 0x3 ;  /* 0x0000002c3232ec11 */ /* 0x000fe8000f8e18ff */
[----:B------:R-:W-:Y:S01]  /*7700*/  @!P6 IADD3 R50, PT, PT, R50, 0xa0, RZ ;  /* 0x000000a03232e810 */ /* 0x000fe20007ffe0ff */
[C-C-:B-1----:R-:W-:Y:S01]  /*7710*/  FFMA R0, R47.reuse, R4, R2.reuse ;  /* 0x000000042f007223 */ /* 0x142fe20000000002 */
        /* <DEDUP_REMOVED lines=28> */
[----:B------:R-:W-:Y:S02]  /*78e0*/  HADD2.F32 R32, -RZ, R56.H1_H1 ;  /* 0x30000038ff207230 */ /* 0x000fe40000004100 */
[C-C-:B------:R-:W-:Y:S01]  /*78f0*/  FFMA R29, R47.reuse, R33, R2.reuse ;  /* 0x000000212f1d7223 */ /* 0x140fe20000000002 */
[--C-:B------:R-:W-:Y:S02]  /*7900*/  HADD2.F32 R33, -RZ, R57.reuse.H0_H0 ;  /* 0x20000039ff217230 */ /* 0x100fe40000004100 */
[C-C-:B------:R-:W-:Y:S01]  /*7910*/  FFMA R34, R47.reuse, R34, R2.reuse ;  /* 0x000000222f227223 */ /* 0x140fe20000000002 */
[----:B------:R-:W-:Y:S01]  /*7920*/  FFMA R35, R47, R35, R2 ;  /* 0x000000232f237223 */ /* 0x000fe20000000002 */
[C---:B------:R-:W-:Y:S01]  /*7930*/  FFMA R0, R49.reuse, R48, R0 ;  /* 0x0000003031007223 */ /* 0x040fe20000000000 */
[C---:B------:R-:W-:Y:S01]  /*7940*/  FFMA R3, R49.reuse, R32, R3 ;  /* 0x0000002031037223 */ /* 0x040fe20000000003 */
[----:B------:R-:W-:Y:S01]  /*7950*/  HADD2.F32 R32, -RZ, R57.H1_H1 ;  /* 0x30000039ff207230 */ /* 0x000fe20000004100 */
[----:B------:R-:W-:Y:S01]  /*7960*/  @!P6 PRMT R48, R52, 0x654, R50 ;  /* 0x000006543430e816 */ /* 0x000fe20000000032 */
[----:B------:R-:W-:Y:S01]  /*7970*/  FFMA R6, R49, R33, R6 ;  /* 0x0000002131067223 */ /* 0x000fe20000000006 */
[--C-:B------:R-:W-:Y:S01]  /*7980*/  HADD2.F32 R33, -RZ, R58.reuse.H0_H0 ;  /* 0x2000003aff217230 */ /* 0x100fe20000004100 */
[----:B------:R-:W-:Y:S01]  /*7990*/  F2FP.RELU.F16.F32.PACK_AB R52, R3, R0 ;  /* 0x000000000334723e */ /* 0x000fe200000008ff */
[----:B------:R-:W-:Y:S02]  /*79a0*/  HADD2.F32 R0, -RZ, R58.H1_H1 ;  /* 0x3000003aff007230 */ /* 0x000fe40000004100 */
[C---:B------:R-:W-:Y:S01]  /*79b0*/  FFMA R7, R49.reuse, R32, R7 ;  /* 0x0000002031077223 */ /* 0x040fe20000000007 */
[--C-:B------:R-:W-:Y:S02]  /*79c0*/  HADD2.F32 R3, -RZ, R59.reuse.H0_H0 ;  /* 0x2000003bff037230 */ /* 0x100fe40000004100 */
[C---:B------:R-:W-:Y:S01]  /*79d0*/  FFMA R4, R49.reuse, R33, R4 ;  /* 0x0000002131047223 */ /* 0x040fe20000000004 */
[----:B------:R-:W-:Y:S02]  /*79e0*/  HADD2.F32 R32, -RZ, R59.H1_H1 ;  /* 0x3000003bff207230 */ /* 0x000fe40000004100 */
[C---:B------:R-:W-:Y:S01]  /*79f0*/  FFMA R5, R49.reuse, R0, R5 ;  /* 0x0000000031057223 */ /* 0x040fe20000000005 */
[--C-:B------:R-:W-:Y:S02]  /*7a00*/  HADD2.F32 R0, -RZ, R64.reuse.H0_H0 ;  /* 0x20000040ff007230 */ /* 0x100fe40000004100 */
[C---:B------:R-:W-:Y:S01]  /*7a10*/  FFMA R10, R49.reuse, R3, R10 ;  /* 0x00000003310a7223 */ /* 0x040fe2000000000a */
[----:B------:R-:W-:Y:S02]  /*7a20*/  HADD2.F32 R3, -RZ, R64.H1_H1 ;  /* 0x30000040ff037230 */ /* 0x000fe40000004100 */
[----:B------:R-:W-:Y:S01]  /*7a30*/  FFMA R11, R49, R32, R11 ;  /* 0x00000020310b7223 */ /* 0x000fe2000000000b */
[----:B------:R-:W-:Y:S01]  /*7a40*/  F2FP.RELU.F16.F32.PACK_AB R54, R5, R4 ;  /* 0x000000040536723e */ /* 0x000fe200000008ff */
[C---:B------:R-:W-:Y:S01]  /*7a50*/  FFMA R8, R49.reuse, R0, R8 ;  /* 0x0000000031087223 */ /* 0x040fe20000000008 */
[--C-:B------:R-:W-:Y:S02]  /*7a60*/  HADD2.F32 R4, -RZ, R65.reuse.H0_H0 ;  /* 0x20000041ff047230 */ /* 0x100fe40000004100 */
[----:B------:R-:W-:Y:S01]  /*7a70*/  FFMA R9, R49, R3, R9 ;  /* 0x0000000331097223 */ /* 0x000fe20000000009 */
[----:B------:R-:W-:Y:S01]  /*7a80*/  HADD2.F32 R0, -RZ, R65.H1_H1 ;  /* 0x30000041ff007230 */ /* 0x000fe20000004100 */
[----:B------:R-:W-:Y:S01]  /*7a90*/  F2FP.RELU.F16.F32.PACK_AB R53, R7, R6 ;  /* 0x000000060735723e */ /* 0x000fe200000008ff */
[--C-:B------:R-:W-:Y:S02]  /*7aa0*/  HADD2.F32 R3, -RZ, R66.reuse.H0_H0 ;  /* 0x20000042ff037230 */ /* 0x100fe40000004100 */
[C---:B------:R-:W-:Y:S01]  /*7ab0*/  FFMA R14, R49.reuse, R4, R14 ;  /* 0x00000004310e7223 */ /* 0x040fe2000000000e */
[----:B------:R-:W-:Y:S02]  /*7ac0*/  HADD2.F32 R4, -RZ, R66.H1_H1 ;  /* 0x30000042ff047230 */ /* 0x000fe40000004100 */
[C---:B------:R-:W-:Y:S01]  /*7ad0*/  FFMA R15, R49.reuse, R0, R15 ;  /* 0x00000000310f7223 */ /* 0x040fe2000000000f */
[--C-:B------:R-:W-:Y:S02]  /*7ae0*/  HADD2.F32 R0, -RZ, R67.reuse.H0_H0 ;  /* 0x20000043ff007230 */ /* 0x100fe40000004100 */
[C---:B------:R-:W-:Y:S01]  /*7af0*/  FFMA R12, R49.reuse, R3, R12 ;  /* 0x00000003310c7223 */ /* 0x040fe2000000000c */
[----:B------:R-:W-:Y:S02]  /*7b00*/  HADD2.F32 R3, -RZ, R67.H1_H1 ;  /* 0x30000043ff037230 */ /* 0x000fe40000004100 */
[C---:B------:R-:W-:Y:S01]  /*7b10*/  FFMA R13, R49.reuse, R4, R13 ;  /* 0x00000004310d7223 */ /* 0x040fe2000000000d */
[----:B------:R-:W-:Y:S02]  /*7b20*/  HADD2.F32 R4, -RZ, R73.H0_H0 ;  /* 0x20000049ff047230 */ /* 0x000fe40000004100 */
[C---:B------:R-:W-:Y:S01]  /*7b30*/  FFMA R18, R49.reuse, R0, R18 ;  /* 0x0000000031127223 */ /* 0x040fe20000000012 */
[--C-:B------:R-:W-:Y:S02]  /*7b40*/  HADD2.F32 R0, -RZ, R72.reuse.H0_H0 ;  /* 0x20000048ff007230 */ /* 0x100fe40000004100 */
[----:B------:R-:W-:Y:S01]  /*7b50*/  FFMA R19, R49, R3, R19 ;  /* 0x0000000331137223 */ /* 0x000fe20000000013 */
[----:B------:R-:W-:Y:S01]  /*7b60*/  HADD2.F32 R3, -RZ, R72.H1_H1 ;  /* 0x30000048ff037230 */ /* 0x000fe20000004100 */
[----:B------:R-:W-:Y:S01]  /*7b70*/  F2FP.RELU.F16.F32.PACK_AB R55, R11, R10 ;  /* 0x0000000a0b37723e */ /* 0x000fe200000008ff */
[----:B------:R-:W-:Y:S02]  /*7b80*/  HADD2.F32 R5, -RZ, R81.H0_H0 ;  /* 0x20000051ff057230 */ /* 0x000fe40000004100 */
[C---:B------:R-:W-:Y:S01]  /*7b90*/  FFMA R16, R49.reuse, R0, R16 ;  /* 0x0000000031107223 */ /* 0x040fe20000000010 */
[----:B------:R-:W-:Y:S02]  /*7ba0*/  HADD2.F32 R0, -RZ, R73.H1_H1 ;  /* 0x30000049ff007230 */ /* 0x000fe40000004100 */
[C---:B------:R-:W-:Y:S01]  /*7bb0*/  FFMA R17, R49.reuse, R3, R17 ;  /* 0x0000000331117223 */ /* 0x040fe20000000011 */
[----:B------:R1:W-:Y:S01]  /*7bc0*/  STS.128 [R112+0x2000], R52 ;  /* 0x0020003470007388 */ /* 0x0003e20000000c00 */
[C---:B------:R-:W-:Y:S01]  /*7bd0*/  FFMA R22, R49.reuse, R4, R22 ;  /* 0x0000000431167223 */ /* 0x040fe20000000016 */
        /* <DEDUP_REMOVED lines=10> */
[----:B------:R-:W-:Y:S01]  /*7c80*/  HADD2.F32 R4, -RZ, R80.H1_H1 ;  /* 0x30000050ff047230 */ /* 0x000fe20000004100 */
[----:B------:R-:W-:Y:S01]  /*7c90*/  F2FP.RELU.F16.F32.PACK_AB R9, R15, R14 ;  /* 0x0000000e0f09723e */ /* 0x000fe200000008ff */
[----:B------:R-:W-:Y:S01]  /*7ca0*/  HADD2.F32 R6, -RZ, R83.H1_H1 ;  /* 0x30000053ff067230 */ /* 0x000fe20000004100 */
[----:B------:R-:W-:Y:S01]  /*7cb0*/  F2FP.RELU.F16.F32.PACK_AB R10, R13, R12 ;  /* 0x0000000c0d0a723e */ /* 0x000fe200000008ff */
[----:B------:R-:W-:Y:S01]  /*7cc0*/  FFMA R27, R49, R0, R27 ;  /* 0x00000000311b7223 */ /* 0x000fe2000000001b */
[----:B------:R-:W-:Y:S01]  /*7cd0*/  F2FP.RELU.F16.F32.PACK_AB R11, R19, R18 ;  /* 0x00000012130b723e */ /* 0x000fe200000008ff */
[C---:B------:R-:W-:Y:S01]  /*7ce0*/  FFMA R24, R49.reuse, R3, R24 ;  /* 0x0000000331187223 */ /* 0x040fe20000000018 */
[----:B------:R-:W-:Y:S02]  /*7cf0*/  HADD2.F32 R0, -RZ, R81.H1_H1 ;  /* 0x30000051ff007230 */ /* 0x000fe40000004100 */
[C---:B------:R-:W-:Y:S01]  /*7d00*/  FFMA R25, R49.reuse, R4, R25 ;  /* 0x0000000431197223 */ /* 0x040fe20000000019 */
[--C-:B------:R-:W-:Y:S01]  /*7d10*/  HADD2.F32 R3, -RZ, R82.reuse.H0_H0 ;  /* 0x20000052ff037230 */ /* 0x100fe20000004100 */
[----:B------:R1:W-:Y:S01]  /*7d20*/  STS.128 [R109+0x2010], R8 ;  /* 0x002010086d007388 */ /* 0x0003e20000000c00 */
[----:B------:R-:W-:Y:S01]  /*7d30*/  FFMA R30, R49, R5, R30 ;  /* 0x00000005311e7223 */ /* 0x000fe2000000001e */
[----:B------:R-:W-:Y:S01]  /*7d40*/  HADD2.F32 R4, -RZ, R82.H1_H1 ;  /* 0x30000052ff047230 */ /* 0x000fe20000004100 */
[----:B------:R-:W-:Y:S01]  /*7d50*/  F2FP.RELU.F16.F32.PACK_AB R16, R17, R16 ;  /* 0x000000101110723e */ /* 0x000fe200000008ff */
[----:B------:R-:W-:Y:S02]  /*7d60*/  HADD2.F32 R5, -RZ, R83.H0_H0 ;  /* 0x20000053ff057230 */ /* 0x000fe40000004100 */
[----:B------:R-:W-:Y:S01]  /*7d70*/  FFMA R31, R49, R0, R31 ;  /* 0x00000000311f7223 */ /* 0x000fe2000000001f */
[----:B------:R-:W-:Y:S01]  /*7d80*/  F2FP.RELU.F16.F32.PACK_AB R17, R23, R22 ;  /* 0x000000161711723e */ /* 0x000fe200000008ff */
[----:B------:R-:W-:Y:S01]  /*7d90*/  FFMA R28, R49, R3, R28 ;  /* 0x00000003311c7223 */ /* 0x000fe2000000001c */
[----:B------:R-:W-:Y:S01]  /*7da0*/  F2FP.RELU.F16.F32.PACK_AB R18, R21, R20 ;  /* 0x000000141512723e */ /* 0x000fe200000008ff */
[----:B------:R-:W-:Y:S01]  /*7db0*/  FFMA R29, R49, R4, R29 ;  /* 0x00000004311d7223 */ /* 0x000fe2000000001d */
[----:B------:R-:W-:Y:S01]  /*7dc0*/  F2FP.RELU.F16.F32.PACK_AB R19, R27, R26 ;  /* 0x0000001a1b13723e */ /* 0x000fe200000008ff */
[C---:B------:R-:W-:Y:S01]  /*7dd0*/  FFMA R34, R49.reuse, R5, R34 ;  /* 0x0000000531227223 */ /* 0x040fe20000000022 */
[----:B------:R-:W-:Y:S01]  /*7de0*/  FFMA R35, R49, R6, R35 ;  /* 0x0000000631237223 */ /* 0x000fe20000000023 */
[----:B------:R-:W-:Y:S02]  /*7df0*/  F2FP.RELU.F16.F32.PACK_AB R24, R25, R24 ;  /* 0x000000181918723e */ /* 0x000fe400000008ff */
[----:B------:R1:W-:Y:S01]  /*7e00*/  STS.128 [R108+0x2020], R16 ;  /* 0x002020106c007388 */ /* 0x0003e20000000c00 */
[----:B------:R-:W-:Y:S02]  /*7e10*/  F2FP.RELU.F16.F32.PACK_AB R25, R31, R30 ;  /* 0x0000001e1f19723e */ /* 0x000fe400000008ff */
[----:B------:R-:W-:Y:S02]  /*7e20*/  F2FP.RELU.F16.F32.PACK_AB R26, R29, R28 ;  /* 0x0000001c1d1a723e */ /* 0x000fe400000008ff */
[----:B------:R-:W-:Y:S02]  /*7e30*/  F2FP.RELU.F16.F32.PACK_AB R27, R35, R34 ;  /* 0x00000022231b723e */ /* 0x000fe400000008ff */
[----:B------:R-:W-:Y:S02]  /*7e40*/  LEA R0, R60, UR44, 0x3 ;  /* 0x0000002c3c007c11 */ /* 0x000fe4000f8e18ff */
[----:B------:R-:W-:Y:S01]  /*7e50*/  @!P6 SHF.L.U32 R3, R107, 0x1f, RZ ;  /* 0x0000001f6b03e819 */ /* 0x000fe200000006ff */
        /* <DEDUP_REMOVED lines=9> */
[----:B------:R-:W-:Y:S02]  /*7ef0*/  UIADD3 UR12, UP0, UPT, UR54, 0x680, URZ ;  /* 0x00000680360c7890 */ /* 0x000fe4000ff1e0ff */
[----:B------:R-:W-:Y:S02]  /*7f00*/  UIADD3 UR9, UPT, UPT, UR37, 0x20, URZ ;  /* 0x0000002025097890 */ /* 0x000fe4000fffe0ff */
[----:B------:R-:W-:Y:S02]  /*7f10*/  UIADD3 UR8, UPT, UPT, UR44, 0x2200, URZ ;  /* 0x000022002c087890 */ /* 0x000fe4000fffe0ff */
[----:B------:R-:W-:Y:S01]  /*7f20*/  UIADD3.X UR13, UPT, UPT, URZ, UR55, URZ, UP0, !UPT ;  /* 0x00000037ff0d7290 */ /* 0x000fe200087fe4ff */
[----:B------:R-:W-:Y:S01]  /*7f30*/  UMOV UR10, UR38 ;  /* 0x00000026000a7c82 */ /* 0x000fe20008000000 */
[----:B------:R-:W-:Y:S01]  /*7f40*/  UMOV UR11, UR52 ;  /* 0x00000034000b7c82 */ /* 0x000fe20008000000 */
[----:B------:R-:W-:Y:S02]  /*7f50*/  UIADD3 UR5, UPT, UPT, UR37, 0xa0, URZ ;  /* 0x000000a025057890 */ /* 0x000fe4000fffe0ff */
[----:B------:R-:W-:Y:S01]  /*7f60*/  UIADD3 UR4, UPT, UPT, UR44, 0x3200, URZ ;  /* 0x000032002c047890 */ /* 0x000fe2000fffe0ff */
[----:B------:R-:W-:Y:S03]  /*7f70*/  UMOV UR6, UR38 ;  /* 0x0000002600067c82 */ /* 0x000fe60008000000 */
[----:B------:R2:W-:Y:S01]  /*7f80*/  UTMASTG.3D [UR8], [UR12] ;  /* 0x000000080c0073b5 */ /* 0x0005e20008010000 */
[----:B------:R-:W-:Y:S04]  /*7f90*/  UMOV UR7, UR52 ;  /* 0x0000003400077c82 */ /* 0x000fe80008000000 */
[----:B------:R2:W-:Y:S01]  /*7fa0*/  UTMASTG.3D [UR4], [UR12] ;  /* 0x000000040c0073b5 */ /* 0x0005e20008010000 */
[----:B------:R0:W-:Y:S01]  /*7fb0*/  UTMACMDFLUSH ;  /* 0x00000000000079b7 */ /* 0x0001e20000000000 */
[----:B--2---:R-:W-:Y:S04]  /*7fc0*/  DEPBAR.LE SB0, 0x1 ;  /* 0x000080400000791a */ /* 0x004fe80000000000 */
.L_x_132:
[----:B------:R-:W-:Y:S05]  /*7fd0*/  BSYNC.RECONVERGENT B0 ;  /* 0x0000000000007941 */ /* 0x000fea0003800200 */
.L_x_131:
[----:B------:R-:W-:Y:S01]  /*7fe0*/  BAR.SYNC.DEFER_BLOCKING 0x1, 0x80 ;  /* 0x0042000000007b1d */ /* 0x000fe20000010000 */
[----:B------:R-:W-:Y:S04]  /*7ff0*/  UIADD3 UR36, UPT, UPT, UR51, 0x1, URZ ;  /* 0x0000000133247890 */ /* 0x000fe8000fffe0ff */
[----:B------:R-:W-:Y:S04]  /*8000*/  UISETP.NE.AND UP0, UPT, UR36, 0x4, UPT ;  /* 0x000000042400788c */ /* 0x000fe8000bf05270 */
[----:B------:R-:W-:Y:S01]  /*8010*/  USEL UR36, UR36, URZ, UP0 ;  /* 0x000000ff24247287 */ /* 0x000fe20008000000 */
[----:B------:R2:W-:Y:S01]  /*8020*/  @!P6 SYNCS.ARRIVE.TRANS64.RED.A1T0 RZ, [R48+URZ], RZ ;  /* 0x000000ff30ffe9a7 */ /* 0x0005e200081004ff */
[----:B------:R-:W-:Y:S01]  /*8030*/  BSSY B1, `(.L_x_133) ;  /* 0x0000017000017945 */ /* 0x000fe20003800000 */
[----:B------:R-:W3:Y:S02]  /*8040*/  @!P6 SYNCS.PHASECHK.TRANS64.TRYWAIT P0, [R0+URZ+0x80], R3 ;  /* 0x000080030000e5a7 */ /* 0x000ee400080011ff */
[----:B---3--:R-:W-:Y:S01]  /*8050*/  @!P6 SEL R61, RZ, 0x1, !P0 ;  /* 0x00000001ff3de807 */ /* 0x008fe20004000000 */
[----:B--2---:R-:W-:Y:S06]  /*8060*/  @P6 BRA `(.L_x_134) ;  /* 0x00000000004c6947 */ /* 0x004fec0003800000 */
        /* <DEDUP_REMOVED lines=9> */
[----:B------:R-:W-:Y:S04]  /*8100*/  SHF.L.U32 R7, R107, 0x1f, RZ ;  /* 0x0000001f6b077819 */ /* 0x000fe800000006ff */
[----:B------:R-:W2:Y:S02]  /*8110*/  SYNCS.PHASECHK.TRANS64.TRYWAIT P0, [R0+URZ+0x80], R7 ;  /* 0x00008007000075a7 */ /* 0x000ea400080011ff */
[----:B--2---:R-:W-:Y:S05]  /*8120*/  @!P0 BRA `(.L_x_137) ;  /* 0x0000002800408947 */ /* 0x004fea0003800000 */
.L_x_136:
[----:B------:R-:W-:Y:S05]  /*8130*/  BSYNC B0 ;  /* 0x0000000000007941 */ /* 0x000fea0003800000 */
.L_x_135:
[----:B------:R-:W-:Y:S02]  /*8140*/  ISETP.NE.AND P0, PT, R62, RZ, PT ;  /* 0x000000ff3e00720c */ /* 0x000fe40003f05270 */
[----:B------:R-:W-:Y:S11]  /*8150*/  IADD3 R60, PT, PT, R60, 0x1, RZ ;  /* 0x000000013c3c7810 */ /* 0x000ff60007ffe0ff */
[----:B------:R3:W1:Y:S04]  /*8160*/  @P0 LDS.128 R56, [R6] ;  /* 0x0000000006380984 */ /* 0x0006680000000c00 */
[----:B------:R3:W1:Y:S04]  /*8170*/  @P0 LDS.128 R64, [R5+0x10] ;  /* 0x0000100005400984 */ /* 0x0006680000000c00 */
[----:B------:R3:W1:Y:S04]  /*8180*/  @P0 LDS.128 R72, [R4+0x20] ;  /* 0x0000200004480984 */ /* 0x0006680000000c00 */
[----:B------:R3:W1:Y:S02]  /*8190*/  @P0 LDS.128 R80, [R3+0x30] ;  /* 0x0000300003500984 */ /* 0x0006640000000c00 */
.L_x_134:
[----:B------:R-:W-:Y:S05]  /*81a0*/  BSYNC B1 ;  /* 0x0000000000017941 */ /* 0x000fea0003800000 */
.L_x_133:
        /* <DEDUP_REMOVED lines=21> */
.L_x_138:
        /* <DEDUP_REMOVED lines=151> */
.L_x_140:
[----:B------:R-:W-:Y:S05]  /*8c70*/  BSYNC.RECONVERGENT B0 ;  /* 0x0000000000007941 */ /* 0x000fea0003800200 */
.L_x_139:
        /* <DEDUP_REMOVED lines=21> */
.L_x_144:
[----:B------:R-:W-:Y:S05]  /*8dd0*/  BSYNC B0 ;  /* 0x0000000000007941 */ /* 0x000fea0003800000 */
.L_x_143:
[----:B------:R-:W-:Y:S11]  /*8de0*/  ISETP.NE.AND P0, PT, R62, RZ, PT ;  /* 0x000000ff3e00720c */ /* 0x000ff60003f05270 */
[----:B------:R-:W-:Y:S02]  /*8df0*/  @!UPT UIADD3 URZ, UPT, UPT, URZ, URZ, URZ ;  /* 0x000000fffffff290 */ /* 0x000fe4000fffe0ff */
[----:B------:R3:W1:Y:S04]  /*8e00*/  @P0 LDS.128 R56, [R5] ;  /* 0x0000000005380984 */ /* 0x0006680000000c00 */
[----:B------:R3:W1:Y:S04]  /*8e10*/  @P0 LDS.128 R64, [R4+0x10] ;  /* 0x0000100004400984 */ /* 0x0006680000000c00 */
[----:B------:R3:W1:Y:S04]  /*8e20*/  @P0 LDS.128 R72, [R3+0x20] ;  /* 0x0000200003480984 */ /* 0x0006680000000c00 */
[----:B------:R3:W1:Y:S02]  /*8e30*/  @P0 LDS.128 R80, [R60+0x30] ;  /* 0x000030003c500984 */ /* 0x0006640000000c00 */
.L_x_142:
[----:B------:R-:W-:Y:S05]  /*8e40*/  BSYNC B1 ;  /* 0x0000000000017941 */ /* 0x000fea0003800000 */
.L_x_141:
        /* <DEDUP_REMOVED lines=21> */
.L_x_146:
[----:B------:R-:W-:Y:S01]  /*8fa0*/  ISETP.NE.AND P0, PT, R114, RZ, PT ;  /* 0x000000ff7200720c */ /* 0x000fe20003f05270 */
[----:B------:R-:W-:Y:S05]  /*8fb0*/  WARPSYNC.ALL ;  /* 0x0000000000007948 */ /* 0x000fea0003800000 */
[----:B------:R-:W-:Y:S01]  /*8fc0*/  R2UR UR4, R51 ;  /* 0x00000000330472ca */ /* 0x000fe200000e0000 */
[--C-:B-1----:R-:W-:Y:S01]  /*8fd0*/  HADD2.F32 R48, -RZ, R56.reuse.H0_H0 ;  /* 0x20000038ff307230 */ /* 0x102fe20000004100 */
[----:B------:R-:W-:Y:S01]  /*8fe0*/  IADD3 R120, PT, PT, R120, 0x110, RZ ;  /* 0x0000011078787810 */ /* 0x000fe20007ffe0ff */
[----:B------:R-:W-:Y:S01]  /*8ff0*/  HADD2.F32 R50, -RZ, R56.H1_H1 ;  /* 0x30000038ff327230 */ /* 0x000fe20000004100 */
[----:B------:R-:W-:Y:S01]  /*9000*/  BSSY.RECONVERGENT B0, `(.L_x_147) ;  /* 0x000008d000007945 */ /* 0x000fe20003800200 */
[--C-:B------:R-:W-:Y:S01]  /*9010*/  HADD2.F32 R51, -RZ, R57.reuse.H0_H0 ;  /* 0x20000039ff337230 */ /* 0x100fe20000004100 */
[----:B------:R-:W-:Y:S01]  /*9020*/  LOP3.LUT R120, R120, 0xfefffff8, RZ, 0xc0, !PT ;  /* 0xfefffff878787812 */ /* 0x000fe200078ec0ff */
[----:B------:R-:W-:Y:S02]  /*9030*/  HADD2.F32 R52, -RZ, R57.H1_H1 ;  /* 0x30000039ff347230 */ /* 0x000fe40000004100 */
[--C-:B------:R-:W-:Y:S02]  /*9040*/  HADD2.F32 R53, -RZ, R58.reuse.H0_H0 ;  /* 0x2000003aff357230 */ /* 0x100fe40000004100 */
[----:B------:R-:W-:Y:S02]  /*9050*/  HADD2.F32 R54, -RZ, R58.H1_H1 ;  /* 0x3000003aff367230 */ /* 0x000fe40000004100 */
[----:B---3--:R-:W1:Y:S01]  /*9060*/  LDTM.x32 R4, tmem[UR4+0x60] ;  /* 0x00006004000479ee */ /* 0x008e6200082c0000 */
[----:B------:R-:W-:Y:S01]  /*9070*/  NOP ;  /* 0x0000000000007918 */ /* 0x000fe20000000000 */
[----:B-1----:R1:W-:Y:S01]  /*9080*/  SYNCS.ARRIVE.TRANS64.RED.A1T0 RZ, [R120+URZ], RZ ;  /* 0x000000ff78ff79a7 */ /* 0x0023e200081004ff */
[--C-:B------:R-:W-:Y:S02]  /*9090*/  HADD2.F32 R55, -RZ, R59.reuse.H0_H0 ;  /* 0x2000003bff377230 */ /* 0x100fe40000004100 */
[----:B------:R-:W-:Y:S02]  /*90a0*/  HADD2.F32 R56, -RZ, R59.H1_H1 ;  /* 0x3000003bff387230 */ /* 0x000fe40000004100 */
        /* <DEDUP_REMOVED lines=40> */
[----:B------:R-:W-:Y:S01]  /*9330*/  FFMA R2, R47, R35, R2 ;  /* 0x000000232f027223 */ /* 0x000fe20000000002 */
[C---:B------:R-:W-:Y:S01]  /*9340*/  FFMA R4, R49.reuse, R48, R4 ;  /* 0x0000003031047223 */ /* 0x040fe20000000004 */
        /* <DEDUP_REMOVED lines=8> */
[----:B------:R-:W-:Y:S01]  /*93d0*/  FFMA R3, R49, R58, R3 ;  /* 0x0000003a31037223 */ /* 0x000fe20000000003 */
[----:B------:R-:W-:Y:S01]  /*93e0*/  F2FP.RELU.F16.F32.PACK_AB R4, R5, R4 ;  /* 0x000000040504723e */ /* 0x000fe200000008ff */
[----:B------:R-:W-:Y:S01]  /*93f0*/  FFMA R14, R49, R59, R14 ;  /* 0x0000003b310e7223 */ /* 0x000fe2000000000e */
[----:B------:R-:W-:Y:S01]  /*9400*/  F2FP.RELU.F16.F32.PACK_AB R5, R7, R6 ;  /* 0x000000060705723e */ /* 0x000fe200000008ff */
[----:B------:R-:W-:Y:S01]  /*9410*/  FFMA R15, R49, R60, R15 ;  /* 0x0000003c310f7223 */ /* 0x000fe2000000000f */
[----:B------:R-:W-:Y:S01]  /*9420*/  F2FP.RELU.F16.F32.PACK_AB R6, R9, R8 ;  /* 0x000000080906723e */ /* 0x000fe200000008ff */
[----:B------:R-:W-:Y:S01]  /*9430*/  FFMA R12, R49, R61, R12 ;  /* 0x0000003d310c7223 */ /* 0x000fe2000000000c */
[----:B------:R-:W-:Y:S01]  /*9440*/  F2FP.RELU.F16.F32.PACK_AB R7, R11, R10 ;  /* 0x0000000a0b07723e */ /* 0x000fe200000008ff */
[----:B------:R-:W-:Y:S02]  /*9450*/  HADD2.F32 R66, -RZ, R72.H1_H1 ;  /* 0x30000048ff427230 */ /* 0x000fe40000004100 */
[C---:B------:R-:W-:Y:S01]  /*9460*/  FFMA R13, R49.reuse, R62, R13 ;  /* 0x0000003e310d7223 */ /* 0x040fe2000000000d */
[--C-:B------:R-:W-:Y:S02]  /*9470*/  HADD2.F32 R67, -RZ, R73.reuse.H0_H0 ;  /* 0x20000049ff437230 */ /* 0x100fe40000004100 */
[C---:B------:R-:W-:Y:S01]  /*9480*/  FFMA R18, R49.reuse, R63, R18 ;  /* 0x0000003f31127223 */ /* 0x040fe20000000012 */
[----:B------:R1:W-:Y:S01]  /*9490*/  STS.128 [R112+0x6000], R4 ;  /* 0x0060000470007388 */ /* 0x0003e20000000c00 */
        /* <DEDUP_REMOVED lines=10> */
[--C-:B------:R-:W-:Y:S01]  /*9540*/  HADD2.F32 R73, -RZ, R80.reuse.H0_H0 ;  /* 0x20000050ff497230 */ /* 0x100fe20000004100 */
[----:B------:R-:W-:Y:S01]  /*9550*/  F2FP.RELU.F16.F32.PACK_AB R8, R3, R0 ;  /* 0x000000000308723e */ /* 0x000fe200000008ff */
[----:B------:R-:W-:Y:S01]  /*9560*/  FFMA R20, R49, R69, R20 ;  /* 0x0000004531147223 */ /* 0x000fe20000000014 */
[----:B------:R-:W-:Y:S01]  /*9570*/  F2FP.RELU.F16.F32.PACK_AB R9, R15, R14 ;  /* 0x0000000e0f09723e */ /* 0x000fe200000008ff */
[----:B------:R-:W-:Y:S01]  /*9580*/  HADD2.F32 R74, -RZ, R80.H1_H1 ;  /* 0x30000050ff4a7230 */ /* 0x000fe20000004100 */
[----:B------:R-:W-:Y:S01]  /*9590*/  F2FP.RELU.F16.F32.PACK_AB R10, R13, R12 ;  /* 0x0000000c0d0a723e */ /* 0x000fe200000008ff */
[----:B------:R-:W-:Y:S01]  /*95a0*/  FFMA R21, R49, R70, R21 ;  /* 0x0000004631157223 */ /* 0x000fe20000000015 */
[----:B------:R-:W-:Y:S01]  /*95b0*/  F2FP.RELU.F16.F32.PACK_AB R11, R19, R18 ;  /* 0x00000012130b723e */ /* 0x000fe200000008ff */
[--C-:B------:R-:W-:Y:S02]  /*95c0*/  HADD2.F32 R75, -RZ, R81.reuse.H0_H0 ;  /* 0x20000051ff4b7230 */ /* 0x100fe40000004100 */
[C---:B------:R-:W-:Y:S01]  /*95d0*/  FFMA R26, R49.reuse, R71, R26 ;  /* 0x00000047311a7223 */ /* 0x040fe2000000001a */
[----:B------:R-:W-:Y:S02]  /*95e0*/  HADD2.F32 R76, -RZ, R81.H1_H1 ;  /* 0x30000051ff4c7230 */ /* 0x000fe40000004100 */
[C---:B------:R-:W-:Y:S01]  /*95f0*/  FFMA R27, R49.reuse, R72, R27 ;  /* 0x00000048311b7223 */ /* 0x040fe2000000001b */
[----:B------:R1:W-:Y:S01]  /*9600*/  STS.128 [R109+0x6010], R8 ;  /* 0x006010086d007388 */ /* 0x0003e20000000c00 */
[--C-:B------:R-:W-:Y:S02]  /*9610*/  HADD2.F32 R77, -RZ, R82.reuse.H0_H0 ;  /* 0x20000052ff4d7230 */ /* 0x100fe40000004100 */
[C---:B------:R-:W-:Y:S01]  /*9620*/  FFMA R24, R49.reuse, R73, R24 ;  /* 0x0000004931187223 */ /* 0x040fe20000000018 */
[----:B------:R-:W-:Y:S02]  /*9630*/  HADD2.F32 R78, -RZ, R82.H1_H1 ;  /* 0x30000052ff4e7230 */ /* 0x000fe40000004100 */
[C---:B------:R-:W-:Y:S01]  /*9640*/  FFMA R25, R49.reuse, R74, R25 ;  /* 0x0000004a31197223 */ /* 0x040fe20000000019 */
[--C-:B------:R-:W-:Y:S02]  /*9650*/  HADD2.F32 R79, -RZ, R83.reuse.H0_H0 ;  /* 0x20000053ff4f7230 */ /* 0x100fe40000004100 */
[----:B------:R-:W-:Y:S01]  /*9660*/  FFMA R30, R49, R75, R30 ;  /* 0x0000004b311e7223 */ /* 0x000fe2000000001e */
[----:B------:R-:W-:Y:S01]  /*9670*/  HADD2.F32 R80, -RZ, R83.H1_H1 ;  /* 0x30000053ff507230 */ /* 0x000fe20000004100 */
[----:B------:R-:W-:Y:S01]  /*9680*/  F2FP.RELU.F16.F32.PACK_AB R16, R17, R16 ;  /* 0x000000101110723e */ /* 0x000fe200000008ff */
        /* <DEDUP_REMOVED lines=36> */
.L_x_148:
[----:B------:R-:W-:Y:S05]  /*98d0*/  BSYNC.RECONVERGENT B0 ;  /* 0x0000000000007941 */ /* 0x000fea0003800200 */
.L_x_147:
[----:B------:R-:W-:Y:S01]  /*98e0*/  BAR.SYNC.DEFER_BLOCKING 0x1, 0x80 ;  /* 0x0042000000007b1d */ /* 0x000fe20000010000 */
[----:B------:R-:W-:Y:S01]  /*98f0*/  UISETP.NE.AND UP0, UPT, UR50, -0x4, UPT ;  /* 0xfffffffc3200788c */ /* 0x000fe2000bf05270 */
[----:B------:R-:W-:Y:S08]  /*9900*/  IADD3 R84, PT, PT, R84, 0x1, RZ ;  /* 0x0000000154547810 */ /* 0x000ff00007ffe0ff */
[----:B------:R-:W-:Y:S05]  /*9910*/  BRA.U !UP0, `(.L_x_149) ;  /* 0x0000000108287547 */ /* 0x000fea000b800000 */
[----:B------:R-:W-:Y:S01]  /*9920*/  ISETP.NE.AND P0, PT, R117, RZ, PT ;  /* 0x000000ff7500720c */ /* 0x000fe20003f05270 */
[----:B------:R-:W-:Y:S01]  /*9930*/  IMAD.U32 R2, RZ, RZ, UR51 ;  /* 0x00000033ff027e24 */ /* 0x000fe2000f8e00ff */
[----:B------:R-:W-:Y:S01]  /*9940*/  UIADD3 UR51, UPT, UPT, UR51, 0x1, URZ ;  /* 0x0000000133337890 */ /* 0x000fe2000fffe0ff */
[----:B------:R-:W-:Y:S03]  /*9950*/  IMAD.U32 R0, RZ, RZ, UR45 ;  /* 0x0000002dff007e24 */ /* 0x000fe6000f8e00ff */
[----:B------:R-:W-:Y:S04]  /*9960*/  UISETP.NE.AND UP0, UPT, UR51, 0x4, UPT ;  /* 0x000000043300788c */ /* 0x000fe8000bf05270 */
[----:B------:R-:W-:Y:S03]  /*9970*/  USEL UR51, UR51, URZ, UP0 ;  /* 0x000000ff33337287 */ /* 0x000fe60008000000 */
[----:B------:R-:W-:Y:S05]  /*9980*/  @!P0 LEA R2, R2, UR44, 0x3 ;  /* 0x0000002c02028c11 */ /* 0x000fea000f8e18ff */
[----:B------:R-:W-:Y:S05]  /*9990*/  @!P0 VIADD R2, R2, 0xa0 ;  /* 0x000000a002028836 */ /* 0x000fea0000000000 */
[----:B------:R-:W-:Y:S04]  /*99a0*/  @!P0 PRMT R0, R0, 0x654, R2 ;  /* 0x0000065400008816 */ /* 0x000fe80000000002 */
[----:B------:R2:W-:Y:S03]  /*99b0*/  @!P0 SYNCS.ARRIVE.TRANS64.RED.A1T0 RZ, [R0+URZ], RZ ;  /* 0x000000ff00ff89a7 */ /* 0x0005e600081004ff */
.L_x_149:
[----:B------:R-:W-:Y:S01]  /*99c0*/  ISETP.NE.AND P2, PT, R115, RZ, PT ;  /* 0x000000ff7300720c */ /* 0x000fe20003f45270 */
[----:B------:R-:W-:Y:S01]  /*99d0*/  UIADD3 UR50, UPT, UPT, UR50, 0x4, URZ ;  /* 0x0000000432327890 */ /* 0x000fe2000fffe0ff */
[----:B------:R-:W-:Y:S01]  /*99e0*/  ISETP.NE.AND P0, PT, R116, 0x2, PT ;  /* 0x000000027400780c */ /* 0x000fe20003f05270 */
[----:B------:R-:W-:Y:S01]  /*99f0*/  IMAD.IADD R15, R45, 0x1, R96 ;  /* 0x000000012d0f7824 */ /* 0x000fe200078e0260 */
[----:B------:R-:W-:Y:S01]  /*9a00*/  ISETP.NE.AND P1, PT, R84, 0x4, PT ;  /* 0x000000045400780c */ /* 0x000fe20003f25270 */
[----:B------:R-:W-:Y:S01]  /*9a10*/  IMAD.IADD R14, R46, 0x1, R97 ;  /* 0x000000012e0e7824 */ /* 0x000fe200078e0261 */
[----:B------:R-:W-:Y:S02]  /*9a20*/  SEL R2, RZ, 0x1, P0 ;  /* 0x00000001ff027807 */ /* 0x000fe40000000000 */
[----:B--2---:R-:W-:Y:S02]  /*9a30*/  SEL R0, RZ, 0x1, P1 ;  /* 0x00000001ff007807 */ /* 0x004fe40000800000 */
[----:B------:R-:W-:Y:S02]  /*9a40*/  LOP3.LUT R105, R105, R2, RZ, 0x3c, !PT ;  /* 0x0000000269697212 */ /* 0x000fe400078e3cff */
[----:B------:R-:W-:Y:S02]  /*9a50*/  LOP3.LUT R106, R106, R0, RZ, 0x3c, !PT ;  /* 0x000000006a6a7212 */ /* 0x000fe400078e3cff */
[----:B------:R-:W-:Y:S02]  /*9a60*/  @P2 R2UR UR52, R104 ;  /* 0x00000000683422ca */ /* 0x000fe400000e0000 */
[----:B------:R-:W-:Y:S02]  /*9a70*/  SEL R116, R116, RZ, P0 ;  /* 0x000000ff74747207 */ /* 0x000fe40000000000 */
[----:B------:R-:W-:Y:S01]  /*9a80*/  SEL R84, R84, RZ, P1 ;  /* 0x000000ff54547207 */ /* 0x000fe20000800000 */
[----:B------:R-:W-:Y:S10]  /*9a90*/  @P2 BRA `(.L_x_150) ;  /* 0xffffffbc009c2947 */ /* 0x000ff4000383ffff */
[----:B------:R-:W2:Y:S01]  /*9aa0*/  LDCU.64 UR6, c[0x0][0x888] ;  /* 0x00011100ff0677ac */ /* 0x000ea20008000a00 */
[----:B------:R-:W3:Y:S01]  /*9ab0*/  LDCU.64 UR4, c[0x0][0x890] ;  /* 0x00011200ff0477ac */ /* 0x000ee20008000a00 */
[----:B--2---:R-:W-:Y:S02]  /*9ac0*/  ISETP.NE.U32.AND P2, PT, RZ, UR6, PT ;  /* 0x00000006ff007c0c */ /* 0x004fe4000bf45070 */
[----:B---3--:R-:W-:Y:S02]  /*9ad0*/  ISETP.NE.U32.AND P1, PT, RZ, UR4, PT ;  /* 0x00000004ff007c0c */ /* 0x008fe4000bf25070 */
[----:B------:R-:W-:Y:S02]  /*9ae0*/  ISETP.NE.AND.EX P2, PT, RZ, UR7, PT, P2 ;  /* 0x00000007ff007c0c */ /* 0x000fe4000bf45320 */
[----:B------:R-:W-:-:S13]  /*9af0*/  ISETP.NE.AND.EX P0, PT, RZ, UR5, PT, P1 ;  /* 0x00000005ff007c0c */ /* 0x000fda000bf05310 */
[----:B------:R-:W-:Y:S05]  /*9b00*/  @P2 BRA P0, `(.L_x_151) ;  /* 0x00000000003c2947 */ /* 0x000fea0000000000 */
[----:B------:R-:W-:-:S13]  /*9b10*/  ISETP.NE.AND.EX P1, PT, RZ, UR5, PT, P1 ;  /* 0x00000005ff007c0c */ /* 0x000fda000bf25310 */
[----:B------:R-:W-:Y:S05]  /*9b20*/  @P1 BRA `(.L_x_152) ;  /* 0x00000000000c1947 */ /* 0x000fea0003800000 */
[----:B------:R-:W-:-:S13]  /*9b30*/  FSETP.NEU.AND P0, PT, R49, RZ, PT ;  /* 0x000000ff3100720b */ /* 0x000fda0003f0d000 */
[----:B------:R-:W-:Y:S05]  /*9b40*/  @!P0 EXIT ;  /* 0x000000000000894d */ /* 0x000fea0003800000 */
[----:B------:R-:W-:Y:S05]  /*9b50*/  BRA `(.L_x_151) ;  /* 0x0000000000287947 */ /* 0x000fea0003800000 */
.L_x_152:
[----:B------:R-:W-:Y:S01]  /*9b60*/  ISETP.NE.AND P0, PT, R118, RZ, PT ;  /* 0x000000ff7600720c */ /* 0x000fe20003f05270 */
[----:B------:R-:W-:-:S12]  /*9b70*/  BSSY.RECONVERGENT B0, `(.L_x_151) ;  /* 0x0000008000007945 */ /* 0x000fd80003800200 */
[----:B------:R-:W-:Y:S05]  /*9b80*/  @P0 BRA `(.L_x_153) ;  /* 0x0000000000100947 */ /* 0x000fea0003800000 */
[----:B------:R-:W-:-:S04]  /*9b90*/  ISETP.NE.U32.AND P0, PT, RZ, UR6, PT ;  /* 0x00000006ff007c0c */ /* 0x000fc8000bf05070 */
[----:B------:R-:W-:-:S13]  /*9ba0*/  ISETP.NE.AND.EX P0, PT, RZ, UR7, PT, P0 ;  /* 0x00000007ff007c0c */ /* 0x000fda000bf05300 */
[----:B------:R-:W-:Y:S05]  /*9bb0*/  @!P0 EXIT ;  /* 0x000000000000894d */ /* 0x000fea0003800000 */
[----:B------:R-:W-:Y:S05]  /*9bc0*/  BRA `(.L_x_154) ;  /* 0x0000000000087947 */ /* 0x000fea0003800000 */
.L_x_153:
[----:B------:R-:W-:-:S13]  /*9bd0*/  FSETP.NEU.AND P0, PT, R49, RZ, PT ;  /* 0x000000ff3100720b */ /* 0x000fda0003f0d000 */
[----:B------:R-:W-:Y:S05]  /*9be0*/  @!P0 EXIT ;  /* 0x000000000000894d */ /* 0x000fea0003800000 */
.L_x_154:
[----:B------:R-:W-:Y:S05]  /*9bf0*/  BSYNC.RECONVERGENT B0 ;  /* 0x0000000000007941 */ /* 0x000fea0003800200 */
.L_x_151:
[----:B------:R-:W-:Y:S01]  /*9c00*/  ULEA UR4, UR51, UR44, 0x3 ;  /* 0x0000002c33047291 */ /* 0x000fe2000f8e18ff */
[----:B------:R-:W-:-:S04]  /*9c10*/  DEPBAR.LE SB0, 0x0 ;  /* 0x000080000000791a */ /* 0x000fc80000000000 */
[----:B------:R-:W-:-:S04]  /*9c20*/  UIADD3 UR4, UPT, UPT, UR4, 0xa0, URZ ;  /* 0x000000a004047890 */ /* 0x000fc8000fffe0ff */
[----:B------:R-:W-:-:S09]  /*9c30*/  UPRMT UR4, UR45, 0x654, UR4 ;  /* 0x000006542d047896 */ /* 0x000fd20008000004 */
[----:B------:R-:W-:Y:S01]  /*9c40*/  SYNCS.ARRIVE.TRANS64.RED.A1T0 RZ, [UR4], RZ ;  /* 0x000000ffffff79a7 */ /* 0x000fe20008100404 */
[----:B------:R-:W-:Y:S05]  /*9c50*/  EXIT ;  /* 0x000000000000794d */ /* 0x000fea0003800000 */
.L_x_24:
[----:B--2---:R2:W4:Y:S02]  /*9c60*/  SYNCS.PHASECHK.TRANS64.TRYWAIT P0, [R2+URZ+0x140], R3 ;  /* 0x00014003020075a7 */ /* 0x00452400080011ff */
[----:B----4-:R-:W-:Y:S05]  /*9c70*/  @!P0 NANOSLEEP.SYNCS 0x989680 ;  /* 0x009896800000895d */ /* 0x010fea0003900000 */
[----:B------:R-:W4:Y:S02]  /*9c80*/  @!P0 SYNCS.PHASECHK.TRANS64 P0, [R2+URZ+0x140], R3 ;  /* 0x00014003020085a7 */ /* 0x000f2400080010ff */
[----:B----4-:R-:W-:Y:S05]  /*9c90*/  @!P0 BRA `(.L_x_24) ;  /* 0xfffffffc00f08947 */ /* 0x010fea000383ffff */
[----:B------:R-:W-:Y:S05]  /*9ca0*/  BRA `(.L_x_155) ;  /* 0xffffff7800e47947 */ /* 0x000fea000383ffff */
.L_x_27:
[----:B------:R-:W-:-:S07]  /*9cb0*/  MOV R2, UR49 ;  /* 0x0000003100027c02 */ /* 0x000fce0008000f00 */
.L_x_156:
[----:B-1----:R1:W2:Y:S02]  /*9cc0*/  SYNCS.PHASECHK.TRANS64.TRYWAIT P0, [R2+URZ+0x40], R4 ;  /* 0x00004004020075a7 */ /* 0x0022a400080011ff */
[----:B--2---:R-:W-:Y:S05]  /*9cd0*/  @!P0 NANOSLEEP.SYNCS 0x989680 ;  /* 0x009896800000895d */ /* 0x004fea0003900000 */
[----:B------:R-:W2:Y:S02]  /*9ce0*/  @!P0 SYNCS.PHASECHK.TRANS64 P0, [R2+URZ+0x40], R4 ;  /* 0x00004004020085a7 */ /* 0x000ea400080010ff */
[----:B--2---:R-:W-:Y:S05]  /*9cf0*/  @!P0 BRA `(.L_x_156) ;  /* 0xfffffffc00f08947 */ /* 0x004fea000383ffff */
[----:B------:R-:W-:Y:S05]  /*9d00*/  BRA `(.L_x_26) ;  /* 0xffffff7c004c7947 */ /* 0x000fea000383ffff */
.L_x_34:
[----:B-1----:R-:W-:-:S07]  /*9d10*/  MOV R2, UR17 ;  /* 0x0000001100027c02 */ /* 0x002fce0008000f00 */
.L_x_157:
[----:B-1----:R1:W2:Y:S02]  /*9d20*/  SYNCS.PHASECHK.TRANS64.TRYWAIT P0, [R2+URZ+0x40], R4 ;  /* 0x00004004020075a7 */ /* 0x0022a400080011ff */
[----:B--2---:R-:W-:Y:S05]  /*9d30*/  @!P0 NANOSLEEP.SYNCS 0x989680 ;  /* 0x009896800000895d */ /* 0x004fea0003900000 */
[----:B------:R-:W2:Y:S02]  /*9d40*/  @!P0 SYNCS.PHASECHK.TRANS64 P0, [R2+URZ+0x40], R4 ;  /* 0x00004004020085a7 */ /* 0x000ea400080010ff */
[----:B--2---:R-:W-:Y:S05]  /*9d50*/  @!P0 BRA `(.L_x_157) ;  /* 0xfffffffc00f08947 */ /* 0x004fea000383ffff */
[----:B------:R-:W-:Y:S05]  /*9d60*/  BRA `(.L_x_33) ;  /* 0xffffff80000c7947 */ /* 0x000fea000383ffff */
.L_x_39:
[----:B-1----:R1:W2:Y:S02]  /*9d70*/  SYNCS.PHASECHK.TRANS64.TRYWAIT P0, [R2+URZ+0xd0], R3 ;  /* 0x0000d003020075a7 */ /* 0x0022a400080011ff */
[----:B--2---:R-:W-:Y:S05]  /*9d80*/  @!P0 NANOSLEEP.SYNCS 0x989680 ;  /* 0x009896800000895d */ /* 0x004fea0003900000 */
[----:B------:R-:W2:Y:S02]  /*9d90*/  @!P0 SYNCS.PHASECHK.TRANS64 P0, [R2+URZ+0xd0], R3 ;  /* 0x0000d003020085a7 */ /* 0x000ea400080010ff */
[----:B--2---:R-:W-:Y:S05]  /*9da0*/  @!P0 BRA `(.L_x_39) ;  /* 0xfffffffc00f08947 */ /* 0x004fea000383ffff */
[----:B------:R-:W-:Y:S05]  /*9db0*/  BRA `(.L_x_158) ;  /* 0xffffff8000b07947 */ /* 0x000fea000383ffff */
.L_x_43:
[----:B---3--:R-:W-:-:S07]  /*9dc0*/  MOV R0, UR4 ;  /* 0x0000000400007c02 */ /* 0x008fce0008000f00 */
.L_x_159:
[----:B-1----:R1:W2:Y:S02]  /*9dd0*/  SYNCS.PHASECHK.TRANS64.TRYWAIT P0, [R0+URZ], R2 ;  /* 0x00000002000075a7 */ /* 0x0022a400080011ff */
[----:B--2---:R-:W-:Y:S05]  /*9de0*/  @!P0 NANOSLEEP.SYNCS 0x989680 ;  /* 0x009896800000895d */ /* 0x004fea0003900000 */
[----:B------:R-:W2:Y:S02]  /*9df0*/  @!P0 SYNCS.PHASECHK.TRANS64 P0, [R0+URZ], R2 ;  /* 0x00000002000085a7 */ /* 0x000ea400080010ff */
[----:B--2---:R-:W-:Y:S05]  /*9e00*/  @!P0 BRA `(.L_x_159) ;  /* 0xfffffffc00f08947 */ /* 0x004fea000383ffff */
[----:B------:R-:W-:Y:S05]  /*9e10*/  BRA `(.L_x_160) ;  /* 0xffffff8800207947 */ /* 0x000fea000383ffff */
.L_x_44:
[----:B---3--:R-:W-:-:S07]  /*9e20*/  MOV R0, UR4 ;  /* 0x0000000400007c02 */ /* 0x008fce0008000f00 */
.L_x_161:
[----:B-1----:R1:W2:Y:S02]  /*9e30*/  SYNCS.PHASECHK.TRANS64.TRYWAIT P0, [R0+URZ], R3 ;  /* 0x00000003000075a7 */ /* 0x0022a400080011ff */
[----:B--2---:R-:W-:Y:S05]  /*9e40*/  @!P0 NANOSLEEP.SYNCS 0x989680 ;  /* 0x009896800000895d */ /* 0x004fea0003900000 */
[----:B------:R-:W2:Y:S02]  /*9e50*/  @!P0 SYNCS.PHASECHK.TRANS64 P0, [R0+URZ], R3 ;  /* 0x00000003000085a7 */ /* 0x000ea400080010ff */
[----:B--2---:R-:W-:Y:S05]  /*9e60*/  @!P0 BRA `(.L_x_161) ;  /* 0xfffffffc00f08947 */ /* 0x004fea000383ffff */
[----:B------:R-:W-:Y:S05]  /*9e70*/  BRA `(.L_x_162) ;  /* 0xffffff88002c7947 */ /* 0x000fea000383ffff */
.L_x_45:
[----:B---3--:R-:W-:-:S07]  /*9e80*/  MOV R0, UR4 ;  /* 0x0000000400007c02 */ /* 0x008fce0008000f00 */
.L_x_163:
[----:B-1----:R1:W2:Y:S02]  /*9e90*/  SYNCS.PHASECHK.TRANS64.TRYWAIT P0, [R0+URZ], R3 ;  /* 0x00000003000075a7 */ /* 0x0022a400080011ff */
[----:B--2---:R-:W-:Y:S05]  /*9ea0*/  @!P0 NANOSLEEP.SYNCS 0x989680 ;  /* 0x009896800000895d */ /* 0x004fea0003900000 */
[----:B------:R-:W2:Y:S02]  /*9eb0*/  @!P0 SYNCS.PHASECHK.TRANS64 P0, [R0+URZ], R3 ;  /* 0x00000003000085a7 */ /* 0x000ea400080010ff */
[----:B--2---:R-:W-:Y:S05]  /*9ec0*/  @!P0 BRA `(.L_x_163) ;  /* 0xfffffffc00f08947 */ /* 0x004fea000383ffff */
[----:B------:R-:W-:Y:S05]  /*9ed0*/  BRA `(.L_x_164) ;  /* 0xffffff8800387947 */ /* 0x000fea000383ffff */
.L_x_46:
[----:B---3--:R-:W-:-:S07]  /*9ee0*/  MOV R0, UR4 ;  /* 0x0000000400007c02 */ /* 0x008fce0008000f00 */
.L_x_165:
[----:B-1----:R1:W2:Y:S02]  /*9ef0*/  SYNCS.PHASECHK.TRANS64.TRYWAIT P0, [R0+URZ], R3 ;  /* 0x00000003000075a7 */ /* 0x0022a400080011ff */
[----:B--2---:R-:W-:Y:S05]  /*9f00*/  @!P0 NANOSLEEP.SYNCS 0x989680 ;  /* 0x009896800000895d */ /* 0x004fea0003900000 */
[----:B------:R-:W2:Y:S02]  /*9f10*/  @!P0 SYNCS.PHASECHK.TRANS64 P0, [R0+URZ], R3 ;  /* 0x00000003000085a7 */ /* 0x000ea400080010ff */
[----:B--2---:R-:W-:Y:S05]  /*9f20*/  @!P0 BRA `(.L_x_165) ;  /* 0xfffffffc00f08947 */ /* 0x004fea000383ffff */
[----:B------:R-:W-:Y:S05]  /*9f30*/  BRA `(.L_x_166) ;  /* 0xffffff8800447947 */ /* 0x000fea000383ffff */
.L_x_47:
[----:B---3--:R-:W-:-:S07]  /*9f40*/  MOV R0, UR4 ;  /* 0x0000000400007c02 */ /* 0x008fce0008000f00 */
.L_x_167:
[----:B-1----:R1:W2:Y:S02]  /*9f50*/  SYNCS.PHASECHK.TRANS64.TRYWAIT P0, [R0+URZ], R3 ;  /* 0x00000003000075a7 */ /* 0x0022a400080011ff */
[----:B--2---:R-:W-:Y:S05]  /*9f60*/  @!P0 NANOSLEEP.SYNCS 0x989680 ;  /* 0x009896800000895d */ /* 0x004fea0003900000 */
[----:B------:R-:W2:Y:S02]  /*9f70*/  @!P0 SYNCS.PHASECHK.TRANS64 P0, [R0+URZ], R3 ;  /* 0x00000003000085a7 */ /* 0x000ea400080010ff */
[----:B--2---:R-:W-:Y:S05]  /*9f80*/  @!P0 BRA `(.L_x_167) ;  /* 0xfffffffc00f08947 */ /* 0x004fea000383ffff */
[----:B------:R-:W-:Y:S05]  /*9f90*/  BRA `(.L_x_168) ;  /* 0xffffff8800507947 */ /* 0x000fea000383ffff */
.L_x_48:
[----:B---3--:R-:W-:-:S07]  /*9fa0*/  MOV R0, UR4 ;  /* 0x0000000400007c02 */ /* 0x008fce0008000f00 */
.L_x_169:
[----:B-1----:R1:W2:Y:S02]  /*9fb0*/  SYNCS.PHASECHK.TRANS64.TRYWAIT P0, [R0+URZ], R3 ;  /* 0x00000003000075a7 */ /* 0x0022a400080011ff */
[----:B--2---:R-:W-:Y:S05]  /*9fc0*/  @!P0 NANOSLEEP.SYNCS 0x989680 ;  /* 0x009896800000895d */ /* 0x004fea0003900000 */
[----:B------:R-:W2:Y:S02]  /*9fd0*/  @!P0 SYNCS.PHASECHK.TRANS64 P0, [R0+URZ], R3 ;  /* 0x00000003000085a7 */ /* 0x000ea400080010ff */
[----:B--2---:R-:W-:Y:S05]  /*9fe0*/  @!P0 BRA `(.L_x_169) ;  /* 0xfffffffc00f08947 */ /* 0x004fea000383ffff */
[----:B------:R-:W-:Y:S05]  /*9ff0*/  BRA `(.L_x_170) ;  /* 0xffffff88005c7947 */ /* 0x000fea000383ffff */
.L_x_49:
[----:B---3--:R-:W-:-:S07]  /*a000*/  MOV R0, UR4 ;  /* 0x0000000400007c02 */ /* 0x008fce0008000f00 */
.L_x_171:
[----:B-1----:R1:W2:Y:S02]  /*a010*/  SYNCS.PHASECHK.TRANS64.TRYWAIT P0, [R0+URZ], R3 ;  /* 0x00000003000075a7 */ /* 0x0022a400080011ff */
[----:B--2---:R-:W-:Y:S05]  /*a020*/  @!P0 NANOSLEEP.SYNCS 0x989680 ;  /* 0x009896800000895d */ /* 0x004fea0003900000 */
[----:B------:R-:W2:Y:S02]  /*a030*/  @!P0 SYNCS.PHASECHK.TRANS64 P0, [R0+URZ], R3 ;  /* 0x00000003000085a7 */ /* 0x000ea400080010ff */
[----:B--2---:R-:W-:Y:S05]  /*a040*/  @!P0 BRA `(.L_x_171) ;  /* 0xfffffffc00f08947 */ /* 0x004fea000383ffff */
[----:B------:R-:W-:Y:S05]  /*a050*/  BRA `(.L_x_172) ;  /* 0xffffff8800687947 */ /* 0x000fea000383ffff */
.L_x_52:
[----:B-1----:R1:W2:Y:S02]  /*a060*/  SYNCS.PHASECHK.TRANS64.TRYWAIT P0, [R0+URZ+0x130], R4 ;  /* 0x00013004000075a7 */ /* 0x0022a400080011ff */
[----:B--2---:R-:W-:Y:S05]  /*a070*/  @!P0 NANOSLEEP.SYNCS 0x989680 ;  /* 0x009896800000895d */ /* 0x004fea0003900000 */
[----:B------:R-:W2:Y:S02]  /*a080*/  @!P0 SYNCS.PHASECHK.TRANS64 P0, [R0+URZ+0x130], R4 ;  /* 0x00013004000085a7 */ /* 0x000ea400080010ff */
[----:B--2---:R-:W-:Y:S05]  /*a090*/  @!P0 BRA `(.L_x_52) ;  /* 0xfffffffc00f08947 */ /* 0x004fea000383ffff */
[----:B------:R-:W-:Y:S05]  /*a0a0*/  BRA `(.L_x_173) ;  /* 0xffffff8800c47947 */ /* 0x000fea000383ffff */
.L_x_53:
[----:B------:R-:W-:-:S07]  /*a0b0*/  MOV R0, UR5 ;  /* 0x0000000500007c02 */ /* 0x000fce0008000f00 */
.L_x_174:
[----:B-1----:R1:W2:Y:S02]  /*a0c0*/  SYNCS.PHASECHK.TRANS64.TRYWAIT P0, [R0+URZ+0xe0], R5 ;  /* 0x0000e005000075a7 */ /* 0x0022a400080011ff */
[----:B--2---:R-:W-:Y:S05]  /*a0d0*/  @!P0 NANOSLEEP.SYNCS 0x989680 ;  /* 0x009896800000895d */ /* 0x004fea0003900000 */
[----:B------:R-:W2:Y:S02]  /*a0e0*/  @!P0 SYNCS.PHASECHK.TRANS64 P0, [R0+URZ+0xe0], R5 ;  /* 0x0000e005000085a7 */ /* 0x000ea400080010ff */
[----:B--2---:R-:W-:Y:S05]  /*a0f0*/  @!P0 BRA `(.L_x_174) ;  /* 0xfffffffc00f08947 */ /* 0x004fea000383ffff */
[----:B------:R-:W-:Y:S05]  /*a100*/  BRA `(.L_x_175) ;  /* 0xffffff8800d47947 */ /* 0x000fea000383ffff */
.L_x_54:
[----:B-1----:R1:W2:Y:S02]  /*a110*/  SYNCS.PHASECHK.TRANS64.TRYWAIT P1, [R0+URZ+0xd0], R4 ;  /* 0x0000d004000075a7 */ /* 0x0022a400080211ff */
[----:B--2---:R-:W-:Y:S05]  /*a120*/  @!P1 NANOSLEEP.SYNCS 0x989680 ;  /* 0x009896800000995d */ /* 0x004fea0003900000 */
[----:B------:R-:W2:Y:S02]  /*a130*/  @!P1 SYNCS.PHASECHK.TRANS64 P1, [R0+URZ+0xd0], R4 ;  /* 0x0000d004000095a7 */ /* 0x000ea400080210ff */
[----:B--2---:R-:W-:Y:S05]  /*a140*/  @!P1 BRA `(.L_x_54) ;  /* 0xfffffffc00f09947 */ /* 0x004fea000383ffff */
[----:B------:R-:W-:Y:S05]  /*a150*/  BRA `(.L_x_176) ;  /* 0xffffff8c00047947 */ /* 0x000fea000383ffff */
.L_x_57:
[----:B------:R-:W-:-:S07]  /*a160*/  MOV R0, UR5 ;  /* 0x0000000500007c02 */ /* 0x000fce0008000f00 */
.L_x_177:
[----:B-1----:R1:W2:Y:S02]  /*a170*/  SYNCS.PHASECHK.TRANS64.TRYWAIT P0, [R0+URZ+0xe0], R2 ;  /* 0x0000e002000075a7 */ /* 0x0022a400080011ff */
[----:B--2---:R-:W-:Y:S05]  /*a180*/  @!P0 NANOSLEEP.SYNCS 0x989680 ;  /* 0x009896800000895d */ /* 0x004fea0003900000 */
[----:B------:R-:W2:Y:S02]  /*a190*/  @!P0 SYNCS.PHASECHK.TRANS64 P0, [R0+URZ+0xe0], R2 ;  /* 0x0000e002000085a7 */ /* 0x000ea400080010ff */
[----:B--2---:R-:W-:Y:S05]  /*a1a0*/  @!P0 BRA `(.L_x_177) ;  /* 0xfffffffc00f08947 */ /* 0x004fea000383ffff */
[----:B------:R-:W-:Y:S05]  /*a1b0*/  BRA `(.L_x_56) ;  /* 0xffffff8c00587947 */ /* 0x000fea000383ffff */
.L_x_66:
[----:B-1----:R-:W-:-:S04]  /*a1c0*/  MOV R4, UR6 ;  /* 0x0000000600047c02 */ /* 0x002fc80008000f00 */
[----:B------:R1:W2:Y:S03]  /*a1d0*/  SYNCS.PHASECHK.TRANS64.TRYWAIT P0, [R4+URZ+0x8], R5 ;  /* 0x00000805040075a7 */ /* 0x0002a600080011ff */
[----:B--2---:R-:W-:Y:S05]  /*a1e0*/  @!P0 NANOSLEEP.SYNCS 0x989680 ;  /* 0x009896800000895d */ /* 0x004fea0003900000 */
[----:B------:R-:W2:Y:S02]  /*a1f0*/  @!P0 SYNCS.PHASECHK.TRANS64 P0, [R4+URZ+0x8], R5 ;  /* 0x00000805040085a7 */ /* 0x000ea400080010ff */
[----:B--2---:R-:W-:Y:S05]  /*a200*/  @!P0 BRA `(.L_x_66) ;  /* 0xfffffffc00ec8947 */ /* 0x004fea000383ffff */
[----:B------:R-:W-:Y:S05]  /*a210*/  BRA `(.L_x_65) ;  /* 0xffffff90000c7947 */ /* 0x000fea000383ffff */
.L_x_68:
[----:B------:R-:W-:Y:S01]  /*a220*/  BSSY B0, `(.L_x_178) ;  /* 0x0000006000007945 */ /* 0x000fe20003800000 */
[----:B------:R-:W-:-:S07]  /*a230*/  MOV R15, 0xffffffff ;  /* 0xffffffff000f7802 */ /* 0x000fce0000000f00 */
[----:B-1---5:R-:W-:Y:S05]  /*a240*/  WARPSYNC.COLLECTIVE R15, `(.L_x_179) ;  /* 0x000000000f0c7348 */ /* 0x022fea0003c00000 */
[----:B------:R-:W-:Y:S02]  /*a250*/  ELECT P6, UR79, PT ;  /* 0x00000000004f782f */ /* 0x000fe400038c0000 */
[----:B------:R-:W-:Y:S01]  /*a260*/  MOV R14, UR79 ;  /* 0x0000004f000e7c02 */ /* 0x000fe20008000f00 */
[----:B-1---5:R-:W-:Y:S10]  /*a270*/  ENDCOLLECTIVE ;  /* 0x000000000000791b */ /* 0x022ff40003800000 */
.L_x_179:
[----:B------:R-:W-:Y:S05]  /*a280*/  BSYNC B0 ;  /* 0x0000000000007941 */ /* 0x000fea0003800000 */
.L_x_178:
[----:B------:R-:W-:Y:S05]  /*a290*/  BRA `(.L_x_180) ;  /* 0xffffff90003c7947 */ /* 0x000fea000383ffff */
.L_x_70:
[----:B-1----:R-:W-:-:S04]  /*a2a0*/  MOV R2, UR6 ;  /* 0x0000000600027c02 */ /* 0x002fc80008000f00 */
[----:B------:R1:W2:Y:S03]  /*a2b0*/  SYNCS.PHASECHK.TRANS64.TRYWAIT P0, [R2+URZ+0x8], R3 ;  /* 0x00000803020075a7 */ /* 0x0002a600080011ff */
[----:B--2---:R-:W-:Y:S05]  /*a2c0*/  @!P0 NANOSLEEP.SYNCS 0x989680 ;  /* 0x009896800000895d */ /* 0x004fea0003900000 */
[----:B------:R-:W2:Y:S02]  /*a2d0*/  @!P0 SYNCS.PHASECHK.TRANS64 P0, [R2+URZ+0x8], R3 ;  /* 0x00000803020085a7 */ /* 0x000ea400080010ff */
[----:B--2---:R-:W-:Y:S05]  /*a2e0*/  @!P0 BRA `(.L_x_70) ;  /* 0xfffffffc00ec8947 */ /* 0x004fea000383ffff */
[----:B------:R-:W-:Y:S05]  /*a2f0*/  BRA `(.L_x_69) ;  /* 0xffffff9000407947 */ /* 0x000fea000383ffff */
.L_x_71:
[----:B-1----:R1:W2:Y:S02]  /*a300*/  SYNCS.PHASECHK.TRANS64.TRYWAIT P0, [R0+URZ+0xd0], R4 ;  /* 0x0000d004000075a7 */ /* 0x0022a400080011ff */
[----:B--2---:R-:W-:Y:S05]  /*a310*/  @!P0 NANOSLEEP.SYNCS 0x989680 ;  /* 0x009896800000895d */ /* 0x004fea0003900000 */
[----:B------:R-:W2:Y:S02]  /*a320*/  @!P0 SYNCS.PHASECHK.TRANS64 P0, [R0+URZ+0xd0], R4 ;  /* 0x0000d004000085a7 */ /* 0x000ea400080010ff */
[----:B--2---:R-:W-:Y:S05]  /*a330*/  @!P0 BRA `(.L_x_71) ;  /* 0xfffffffc00f08947 */ /* 0x004fea000383ffff */
[----:B------:R-:W-:Y:S05]  /*a340*/  BRA `(.L_x_181) ;  /* 0xffffff94002c7947 */ /* 0x000fea000383ffff */
.L_x_73:
[----:B------:R-:W-:-:S07]  /*a350*/  MOV R0, UR9 ;  /* 0x0000000900007c02 */ /* 0x000fce0008000f00 */
.L_x_182:
[----:B-1----:R1:W2:Y:S02]  /*a360*/  SYNCS.PHASECHK.TRANS64.TRYWAIT P0, [R0+URZ+0x110], R4 ;  /* 0x00011004000075a7 */ /* 0x0022a400080011ff */
[----:B--2---:R-:W-:Y:S05]  /*a370*/  @!P0 NANOSLEEP.SYNCS 0x989680 ;  /* 0x009896800000895d */ /* 0x004fea0003900000 */
[----:B------:R-:W2:Y:S02]  /*a380*/  @!P0 SYNCS.PHASECHK.TRANS64 P0, [R0+URZ+0x110], R4 ;  /* 0x00011004000085a7 */ /* 0x000ea400080010ff */
[----:B--2---:R-:W-:Y:S05]  /*a390*/  @!P0 BRA `(.L_x_182) ;  /* 0xfffffffc00f08947 */ /* 0x004fea000383ffff */
[----:B------:R-:W-:Y:S05]  /*a3a0*/  BRA `(.L_x_183) ;  /* 0xffffff9400787947 */ /* 0x000fea000383ffff */
.L_x_76:
[----:B------:R-:W-:Y:S07]  /*a3b0*/  MOV R0, UR8 ;  /* 0x0000000800007c02 */ /* 0x000fee0008000f00 */
.L_x_184:
[----:B-1----:R1:W2:Y:S02]  /*a3c0*/  SYNCS.PHASECHK.TRANS64.TRYWAIT P0, [R0+URZ], R4 ;  /* 0x00000004000075a7 */ /* 0x0022a400080011ff */
[----:B--2---:R-:W-:Y:S05]  /*a3d0*/  @!P0 NANOSLEEP.SYNCS 0x989680 ;  /* 0x009896800000895d */ /* 0x004fea0003900000 */
[----:B------:R-:W2:Y:S02]  /*a3e0*/  @!P0 SYNCS.PHASECHK.TRANS64 P0, [R0+URZ], R4 ;  /* 0x00000004000085a7 */ /* 0x000ea400080010ff */
[----:B--2---:R-:W-:Y:S05]  /*a3f0*/  @!P0 BRA `(.L_x_184) ;  /* 0xfffffffc00f08947 */ /* 0x004fea000383ffff */
[----:B------:R-:W-:Y:S05]  /*a400*/  BRA `(.L_x_75) ;  /* 0xffffff94008c7947 */ /* 0x000fea000383ffff */
.L_x_80:
[----:B-1----:R-:W-:-:S07]  /*a410*/  MOV R0, UR8 ;  /* 0x0000000800007c02 */ /* 0x002fce0008000f00 */
.L_x_185:
[----:B-1----:R1:W2:Y:S02]  /*a420*/  SYNCS.PHASECHK.TRANS64.TRYWAIT P0, [R0+URZ], R2 ;  /* 0x00000002000075a7 */ /* 0x0022a400080011ff */
[----:B--2---:R-:W-:Y:S05]  /*a430*/  @!P0 NANOSLEEP.SYNCS 0x989680 ;  /* 0x009896800000895d */ /* 0x004fea0003900000 */
[----:B------:R-:W2:Y:S02]  /*a440*/  @!P0 SYNCS.PHASECHK.TRANS64 P0, [R0+URZ], R2 ;  /* 0x00000002000085a7 */ /* 0x000ea400080010ff */
[----:B--2---:R-:W-:Y:S05]  /*a450*/  @!P0 BRA `(.L_x_185) ;  /* 0xfffffffc00f08947 */ /* 0x004fea000383ffff */
[----:B------:R-:W-:Y:S05]  /*a460*/  BRA `(.L_x_186) ;  /* 0xffffff9800807947 */ /* 0x000fea000383ffff */
.L_x_81:
[----:B------:R-:W-:-:S07]  /*a470*/  MOV R0, UR8 ;  /* 0x0000000800007c02 */ /* 0x000fce0008000f00 */
.L_x_187:
[----:B-1----:R1:W2:Y:S02]  /*a480*/  SYNCS.PHASECHK.TRANS64.TRYWAIT P0, [R0+URZ], R3 ;  /* 0x00000003000075a7 */ /* 0x0022a400080011ff */
[----:B--2---:R-:W-:Y:S05]  /*a490*/  @!P0 NANOSLEEP.SYNCS 0x989680 ;  /* 0x009896800000895d */ /* 0x004fea0003900000 */
[----:B------:R-:W2:Y:S02]  /*a4a0*/  @!P0 SYNCS.PHASECHK.TRANS64 P0, [R0+URZ], R3 ;  /* 0x00000003000085a7 */ /* 0x000ea400080010ff */
[----:B--2---:R-:W-:Y:S05]  /*a4b0*/  @!P0 BRA `(.L_x_187) ;  /* 0xfffffffc00f08947 */ /* 0x004fea000383ffff */
[----:B------:R-:W-:Y:S05]  /*a4c0*/  BRA `(.L_x_188) ;  /* 0xffffff98008c7947 */ /* 0x000fea000383ffff */
.L_x_82:
[----:B------:R-:W-:-:S07]  /*a4d0*/  MOV R0, UR8 ;  /* 0x0000000800007c02 */ /* 0x000fce0008000f00 */
.L_x_189:
[----:B-1----:R1:W2:Y:S02]  /*a4e0*/  SYNCS.PHASECHK.TRANS64.TRYWAIT P0, [R0+URZ], R3 ;  /* 0x00000003000075a7 */ /* 0x0022a400080011ff */
[----:B--2---:R-:W-:Y:S05]  /*a4f0*/  @!P0 NANOSLEEP.SYNCS 0x989680 ;  /* 0x009896800000895d */ /* 0x004fea0003900000 */
[----:B------:R-:W2:Y:S02]  /*a500*/  @!P0 SYNCS.PHASECHK.TRANS64 P0, [R0+URZ], R3 ;  /* 0x00000003000085a7 */ /* 0x000ea400080010ff */
[----:B--2---:R-:W-:Y:S05]  /*a510*/  @!P0 BRA `(.L_x_189) ;  /* 0xfffffffc00f08947 */ /* 0x004fea000383ffff */
[----:B------:R-:W-:Y:S05]  /*a520*/  BRA `(.L_x_190) ;  /* 0xffffff9800987947 */ /* 0x000fea000383ffff */
.L_x_85:
[----:B------:R-:W-:-:S07]  /*a530*/  MOV R0, UR7 ;  /* 0x0000000700007c02 */ /* 0x000fce0008000f00 */
.L_x_191:
[----:B-1----:R1:W2:Y:S02]  /*a540*/  SYNCS.PHASECHK.TRANS64.TRYWAIT P1, [R0+URZ+0x150], R2 ;  /* 0x00015002000075a7 */ /* 0x0022a400080211ff */
[----:B--2---:R-:W-:Y:S05]  /*a550*/  @!P1 NANOSLEEP.SYNCS 0x989680 ;  /* 0x009896800000995d */ /* 0x004fea0003900000 */
[----:B------:R-:W2:Y:S02]  /*a560*/  @!P1 SYNCS.PHASECHK.TRANS64 P1, [R0+URZ+0x150], R2 ;  /* 0x00015002000095a7 */ /* 0x000ea400080210ff */
[----:B--2---:R-:W-:Y:S05]  /*a570*/  @!P1 BRA `(.L_x_191) ;  /* 0xfffffffc00f09947 */ /* 0x004fea000383ffff */
[----:B------:R-:W-:Y:S05]  /*a580*/  BRA `(.L_x_192) ;  /* 0xffffff9800e47947 */ /* 0x000fea000383ffff */
.L_x_90:
[----:B----4-:R4:W1:Y:S02]  /*a590*/  SYNCS.PHASECHK.TRANS64.TRYWAIT P0, [R0+URZ+0xd0], R2 ;  /* 0x0000d002000075a7 */ /* 0x01086400080011ff */
[----:B-1----:R-:W-:Y:S05]  /*a5a0*/  @!P0 NANOSLEEP.SYNCS 0x989680 ;  /* 0x009896800000895d */ /* 0x002fea0003900000 */
[----:B------:R-:W1:Y:S02]  /*a5b0*/  @!P0 SYNCS.PHASECHK.TRANS64 P0, [R0+URZ+0xd0], R2 ;  /* 0x0000d002000085a7 */ /* 0x000e6400080010ff */
[----:B-1----:R-:W-:Y:S05]  /*a5c0*/  @!P0 BRA `(.L_x_90) ;  /* 0xfffffffc00f08947 */ /* 0x002fea000383ffff */
[----:B------:R-:W-:Y:S05]  /*a5d0*/  BRA `(.L_x_193) ;  /* 0xffffff9c00f87947 */ /* 0x000fea000383ffff */
.L_x_93:
[----:B------:R-:W-:Y:S07]  /*a5e0*/  MOV R0, UR6 ;  /* 0x0000000600007c02 */ /* 0x000fee0008000f00 */
.L_x_194:
[----:B-1----:R1:W4:Y:S02]  /*a5f0*/  SYNCS.PHASECHK.TRANS64.TRYWAIT P0, [R0+URZ+0xc8], R2 ;  /* 0x0000c802000075a7 */ /* 0x00232400080011ff */
[----:B----4-:R-:W-:Y:S05]  /*a600*/  @!P0 NANOSLEEP.SYNCS 0x989680 ;  /* 0x009896800000895d */ /* 0x010fea0003900000 */
[----:B------:R-:W4:Y:S02]  /*a610*/  @!P0 SYNCS.PHASECHK.TRANS64 P0, [R0+URZ+0xc8], R2 ;  /* 0x0000c802000085a7 */ /* 0x000f2400080010ff */
[----:B----4-:R-:W-:Y:S05]  /*a620*/  @!P0 BRA `(.L_x_194) ;  /* 0xfffffffc00f08947 */ /* 0x010fea000383ffff */
[----:B------:R-:W-:Y:S05]  /*a630*/  BRA `(.L_x_92) ;  /* 0xffffffa000d87947 */ /* 0x000fea000383ffff */
.L_x_96:
[----:B------:R-:W-:Y:S07]  /*a640*/  MOV R0, UR6 ;  /* 0x0000000600007c02 */ /* 0x000fee0008000f00 */
.L_x_195:
[----:B-1----:R1:W2:Y:S02]  /*a650*/  SYNCS.PHASECHK.TRANS64.TRYWAIT P0, [R0+URZ+0xa0], R14 ;  /* 0x0000a00e000075a7 */ /* 0x0022a400080011ff */
[----:B--2---:R-:W-:Y:S05]  /*a660*/  @!P0 NANOSLEEP.SYNCS 0x989680 ;  /* 0x009896800000895d */ /* 0x004fea0003900000 */
[----:B------:R-:W2:Y:S02]  /*a670*/  @!P0 SYNCS.PHASECHK.TRANS64 P0, [R0+URZ+0xa0], R14 ;  /* 0x0000a00e000085a7 */ /* 0x000ea400080010ff */
[----:B--2---:R-:W-:Y:S05]  /*a680*/  @!P0 BRA `(.L_x_195) ;  /* 0xfffffffc00f08947 */ /* 0x004fea000383ffff */
[----:B------:R-:W-:Y:S05]  /*a690*/  BRA `(.L_x_196) ;  /* 0xffffffa400507947 */ /* 0x000fea000383ffff */
.L_x_97:
[----:B------:R-:W-:Y:S07]  /*a6a0*/  MOV R0, UR6 ;  /* 0x0000000600007c02 */ /* 0x000fee0008000f00 */
.L_x_197:
[----:B-1----:R1:W2:Y:S02]  /*a6b0*/  SYNCS.PHASECHK.TRANS64.TRYWAIT P0, [R0+URZ+0xa8], R14 ;  /* 0x0000a80e000075a7 */ /* 0x0022a400080011ff */
[----:B--2---:R-:W-:Y:S05]  /*a6c0*/  @!P0 NANOSLEEP.SYNCS 0x989680 ;  /* 0x009896800000895d */ /* 0x004fea0003900000 */
[----:B------:R-:W2:Y:S02]  /*a6d0*/  @!P0 SYNCS.PHASECHK.TRANS64 P0, [R0+URZ+0xa8], R14 ;  /* 0x0000a80e000085a7 */ /* 0x000ea400080010ff */
[----:B--2---:R-:W-:Y:S05]  /*a6e0*/  @!P0 BRA `(.L_x_197) ;  /* 0xfffffffc00f08947 */ /* 0x004fea000383ffff */
[----:B------:R-:W-:Y:S05]  /*a6f0*/  BRA `(.L_x_198) ;  /* 0xffffffa400a87947 */ /* 0x000fea000383ffff */
.L_x_98:
[----:B------:R-:W-:Y:S07]  /*a700*/  MOV R0, UR6 ;  /* 0x0000000600007c02 */ /* 0x000fee0008000f00 */
.L_x_199:
[----:B-1----:R1:W2:Y:S02]  /*a710*/  SYNCS.PHASECHK.TRANS64.TRYWAIT P0, [R0+URZ+0xb0], R14 ;  /* 0x0000b00e000075a7 */ /* 0x0022a400080011ff */
[----:B--2---:R-:W-:Y:S05]  /*a720*/  @!P0 NANOSLEEP.SYNCS 0x989680 ;  /* 0x009896800000895d */ /* 0x004fea0003900000 */
[----:B------:R-:W2:Y:S02]  /*a730*/  @!P0 SYNCS.PHASECHK.TRANS64 P0, [R0+URZ+0xb0], R14 ;  /* 0x0000b00e000085a7 */ /* 0x000ea400080010ff */
[----:B--2---:R-:W-:Y:S05]  /*a740*/  @!P0 BRA `(.L_x_199) ;  /* 0xfffffffc00f08947 */ /* 0x004fea000383ffff */
[----:B------:R-:W-:Y:S05]  /*a750*/  BRA `(.L_x_200) ;  /* 0xffffffa800087947 */ /* 0x000fea000383ffff */
.L_x_99:
[----:B------:R-:W-:Y:S07]  /*a760*/  MOV R0, UR6 ;  /* 0x0000000600007c02 */ /* 0x000fee0008000f00 */
.L_x_201:
[----:B-1----:R1:W2:Y:S02]  /*a770*/  SYNCS.PHASECHK.TRANS64.TRYWAIT P0, [R0+URZ+0xb8], R14 ;  /* 0x0000b80e000075a7 */ /* 0x0022a400080011ff */
[----:B--2---:R-:W-:Y:S05]  /*a780*/  @!P0 NANOSLEEP.SYNCS 0x989680 ;  /* 0x009896800000895d */ /* 0x004fea0003900000 */
[----:B------:R-:W2:Y:S02]  /*a790*/  @!P0 SYNCS.PHASECHK.TRANS64 P0, [R0+URZ+0xb8], R14 ;  /* 0x0000b80e000085a7 */ /* 0x000ea400080010ff */
[----:B--2---:R-:W-:Y:S05]  /*a7a0*/  @!P0 BRA `(.L_x_201) ;  /* 0xfffffffc00f08947 */ /* 0x004fea000383ffff */
[----:B------:R-:W-:Y:S05]  /*a7b0*/  BRA `(.L_x_202) ;  /* 0xffffffa800a87947 */ /* 0x000fea000383ffff */
.L_x_101:
[----:B------:R-:W-:-:S07]  /*a7c0*/  MOV R0, UR6 ;  /* 0x0000000600007c02 */ /* 0x000fce0008000f00 */
.L_x_203:
[----:B-1----:R1:W2:Y:S02]  /*a7d0*/  SYNCS.PHASECHK.TRANS64.TRYWAIT P0, [R0+URZ+0xa0], R2 ;  /* 0x0000a002000075a7 */ /* 0x0022a400080011ff */
[----:B--2---:R-:W-:Y:S05]  /*a7e0*/  @!P0 NANOSLEEP.SYNCS 0x989680 ;  /* 0x009896800000895d */ /* 0x004fea0003900000 */
[----:B------:R-:W2:Y:S02]  /*a7f0*/  @!P0 SYNCS.PHASECHK.TRANS64 P0, [R0+URZ+0xa0], R2 ;  /* 0x0000a002000085a7 */ /* 0x000ea400080010ff */
[----:B--2---:R-:W-:Y:S05]  /*a800*/  @!P0 BRA `(.L_x_203) ;  /* 0xfffffffc00f08947 */ /* 0x004fea000383ffff */
[----:B------:R-:W-:Y:S05]  /*a810*/  BRA `(.L_x_204) ;  /* 0xffffffac00307947 */ /* 0x000fea000383ffff */
.L_x_102:
[----:B-1----:R-:W-:-:S07]  /*a820*/  MOV R0, UR6 ;  /* 0x0000000600007c02 */ /* 0x002fce0008000f00 */
.L_x_205:
[----:B-1----:R1:W2:Y:S02]  /*a830*/  SYNCS.PHASECHK.TRANS64.TRYWAIT P0, [R0+URZ+0xa8], R2 ;  /* 0x0000a802000075a7 */ /* 0x0022a400080011ff */
[----:B--2---:R-:W-:Y:S05]  /*a840*/  @!P0 NANOSLEEP.SYNCS 0x989680 ;  /* 0x009896800000895d */ /* 0x004fea0003900000 */
[----:B------:R-:W2:Y:S02]  /*a850*/  @!P0 SYNCS.PHASECHK.TRANS64 P0, [R0+URZ+0xa8], R2 ;  /* 0x0000a802000085a7 */ /* 0x000ea400080010ff */
[----:B--2---:R-:W-:Y:S05]  /*a860*/  @!P0 BRA `(.L_x_205) ;  /* 0xfffffffc00f08947 */ /* 0x004fea000383ffff */
[----:B------:R-:W-:Y:S05]  /*a870*/  BRA `(.L_x_206) ;  /* 0xffffffac00207947 */ /* 0x000fea000383ffff */
.L_x_103:
[----:B-1----:R-:W-:-:S07]  /*a880*/  MOV R0, UR6 ;  /* 0x0000000600007c02 */ /* 0x002fce0008000f00 */
.L_x_207:
[----:B-1----:R1:W2:Y:S02]  /*a890*/  SYNCS.PHASECHK.TRANS64.TRYWAIT P0, [R0+URZ+0xb0], R2 ;  /* 0x0000b002000075a7 */ /* 0x0022a400080011ff */
[----:B--2---:R-:W-:Y:S05]  /*a8a0*/  @!P0 NANOSLEEP.SYNCS 0x989680 ;  /* 0x009896800000895d */ /* 0x004fea0003900000 */
[----:B------:R-:W2:Y:S02]  /*a8b0*/  @!P0 SYNCS.PHASECHK.TRANS64 P0, [R0+URZ+0xb0], R2 ;  /* 0x0000b002000085a7 */ /* 0x000ea400080010ff */
[----:B--2---:R-:W-:Y:S05]  /*a8c0*/  @!P0 BRA `(.L_x_207) ;  /* 0xfffffffc00f08947 */ /* 0x004fea000383ffff */
[----:B------:R-:W-:Y:S05]  /*a8d0*/  BRA `(.L_x_208) ;  /* 0xffffffac00107947 */ /* 0x000fea000383ffff */
.L_x_105:
[----:B--2---:R2:W3:Y:S02]  /*a8e0*/  SYNCS.PHASECHK.TRANS64.TRYWAIT P0, [R0+URZ+0xd0], R2 ;  /* 0x0000d002000075a7 */ /* 0x0044e400080011ff */
[----:B---3--:R-:W-:Y:S05]  /*a8f0*/  @!P0 NANOSLEEP.SYNCS 0x989680 ;  /* 0x009896800000895d */ /* 0x008fea0003900000 */
[----:B------:R-:W3:Y:S02]  /*a900*/  @!P0 SYNCS.PHASECHK.TRANS64 P0, [R0+URZ+0xd0], R2 ;  /* 0x0000d002000085a7 */ /* 0x000ee400080010ff */
[----:B---3--:R-:W-:Y:S05]  /*a910*/  @!P0 BRA `(.L_x_105) ;  /* 0xfffffffc00f08947 */ /* 0x008fea000383ffff */
[----:B------:R-:W-:Y:S05]  /*a920*/  BRA `(.L_x_209) ;  /* 0xffffffb0000c7947 */ /* 0x000fea000383ffff */
.L_x_118:
[----:B-1----:R-:W-:Y:S04]  /*a930*/  MOV R3, UR44 ;  /* 0x0000002c00037c02 */ /* 0x002fe80008000f00 */
[----:B------:R1:W4:Y:S03]  /*a940*/  SYNCS.PHASECHK.TRANS64.TRYWAIT P1, [R3+URZ+0x80], R4 ;  /* 0x00008004030075a7 */ /* 0x00032600080211ff */
[----:B----4-:R-:W-:Y:S05]  /*a950*/  @!P1 NANOSLEEP.SYNCS 0x989680 ;  /* 0x009896800000995d */ /* 0x010fea0003900000 */
[----:B------:R-:W4:Y:S02]  /*a960*/  @!P1 SYNCS.PHASECHK.TRANS64 P1, [R3+URZ+0x80], R4 ;  /* 0x00008004030095a7 */ /* 0x000f2400080210ff */
[----:B----4-:R-:W-:Y:S05]  /*a970*/  @!P1 BRA `(.L_x_118) ;  /* 0xfffffffc00ec9947 */ /* 0x010fea000383ffff */
[----:B------:R-:W-:Y:S05]  /*a980*/  BRA `(.L_x_117) ;  /* 0xffffffbc00847947 */ /* 0x000fea000383ffff */
.L_x_120:
[----:B-1----:R1:W2:Y:S02]  /*a990*/  SYNCS.PHASECHK.TRANS64.TRYWAIT P0, [R120+URZ+0xf0], R0 ;  /* 0x0000f000780075a7 */ /* 0x0022a400080011ff */
[----:B--2---:R-:W-:Y:S05]  /*a9a0*/  @!P0 NANOSLEEP.SYNCS 0x989680 ;  /* 0x009896800000895d */ /* 0x004fea0003900000 */
[----:B------:R-:W2:Y:S02]  /*a9b0*/  @!P0 SYNCS.PHASECHK.TRANS64 P0, [R120+URZ+0xf0], R0 ;  /* 0x0000f000780085a7 */ /* 0x000ea400080010ff */
[----:B--2---:R-:W-:Y:S05]  /*a9c0*/  @!P0 BRA `(.L_x_120) ;  /* 0xfffffffc00f08947 */ /* 0x004fea000383ffff */
[----:B------:R-:W-:Y:S05]  /*a9d0*/  BRA `(.L_x_119) ;  /* 0xffffffbc00ac7947 */ /* 0x000fea000383ffff */
.L_x_129:
[----:B--2---:R2:W3:Y:S02]  /*a9e0*/  SYNCS.PHASECHK.TRANS64.TRYWAIT P0, [R3+URZ+0x80], R0 ;  /* 0x00008000030075a7 */ /* 0x0044e400080011ff */
[----:B---3--:R-:W-:Y:S05]  /*a9f0*/  @!P0 NANOSLEEP.SYNCS 0x989680 ;  /* 0x009896800000895d */ /* 0x008fea0003900000 */
[----:B------:R-:W3:Y:S02]  /*aa00*/  @!P0 SYNCS.PHASECHK.TRANS64 P0, [R3+URZ+0x80], R0 ;  /* 0x00008000030085a7 */ /* 0x000ee400080010ff */
[----:B---3--:R-:W-:Y:S05]  /*aa10*/  @!P0 BRA `(.L_x_129) ;  /* 0xfffffffc00f08947 */ /* 0x008fea000383ffff */
[----:B------:R-:W-:Y:S05]  /*aa20*/  BRA `(.L_x_128) ;  /* 0xffffffc800987947 */ /* 0x000fea000383ffff */
.L_x_137:
[----:B--2---:R2:W3:Y:S02]  /*aa30*/  SYNCS.PHASECHK.TRANS64.TRYWAIT P0, [R0+URZ+0x80], R7 ;  /* 0x00008007000075a7 */ /* 0x0044e400080011ff */
[----:B---3--:R-:W-:Y:S05]  /*aa40*/  @!P0 NANOSLEEP.SYNCS 0x989680 ;  /* 0x009896800000895d */ /* 0x008fea0003900000 */
[----:B------:R-:W3:Y:S02]  /*aa50*/  @!P0 SYNCS.PHASECHK.TRANS64 P0, [R0+URZ+0x80], R7 ;  /* 0x00008007000085a7 */ /* 0x000ee400080010ff */
[----:B---3--:R-:W-:Y:S05]  /*aa60*/  @!P0 BRA `(.L_x_137) ;  /* 0xfffffffc00f08947 */ /* 0x008fea000383ffff */
[----:B------:R-:W-:Y:S05]  /*aa70*/  BRA `(.L_x_136) ;  /* 0xffffffd400ac7947 */ /* 0x000fea000383ffff */
.L_x_145:
[----:B--2---:R2:W3:Y:S02]  /*aa80*/  SYNCS.PHASECHK.TRANS64.TRYWAIT P0, [R0+URZ+0x80], R6 ;  /* 0x00008006000075a7 */ /* 0x0044e400080011ff */
[----:B---3--:R-:W-:Y:S05]  /*aa90*/  @!P0 NANOSLEEP.SYNCS 0x989680 ;  /* 0x009896800000895d */ /* 0x008fea0003900000 */
[----:B------:R-:W3:Y:S02]  /*aaa0*/  @!P0 SYNCS.PHASECHK.TRANS64 P0, [R0+URZ+0x80], R6 ;  /* 0x00008006000085a7 */ /* 0x000ee400080010ff */
[----:B---3--:R-:W-:Y:S05]  /*aab0*/  @!P0 BRA `(.L_x_145) ;  /* 0xfffffffc00f08947 */ /* 0x008fea000383ffff */
[----:B------:R-:W-:Y:S05]  /*aac0*/  BRA `(.L_x_144) ;  /* 0xffffffe000c07947 */ /* 0x000fea000383ffff */
        .weak           $__internal_0_$__cuda_sm10x_tcgen05_guardrail_trap_col_being_dealloced_not_returned_by_alloc
        .type           $__internal_0_$__cuda_sm10x_tcgen05_guardrail_trap_col_being_dealloced_not_returned_by_alloc,@function
        .size           $__internal_0_$__cuda_sm10x_tcgen05_guardrail_trap_col_being_dealloced_not_returned_by_alloc,($__internal_1_$__cuda_sm10x_tcgen05_guardrail_trap_phase_invalid_during_alloc - $__internal_0_$__cuda_sm10x_tcgen05_guardrail_trap_col_being_dealloced_not_returned_by_alloc)
$__internal_0_$__cuda_sm10x_tcgen05_guardrail_trap_col_being_dealloced_not_returned_by_alloc:
[----:B------:R-:W-:Y:S05]  /*aad0*/  BPT.TRAP 0x1 ;  /* 0x000000040000795c */ /* 0x000fea0000300000 */
[----:B------:R-:W-:-:S04]  /*aae0*/  HFMA2 R3, -RZ, RZ, 0, 0 ;  /* 0x00000000ff037431 */ /* 0x000fc800000001ff */
[----:B------:R-:W-:Y:S05]  /*aaf0*/  RET.REL.NODEC R2 `(_ZN7cutlass13device_kernelINS_4gemm6kernel13GemmUniversalIN4cute5tupleIJiiiiEEENS1_10collective13CollectiveMmaINS1_35MainloopSm100TmaUmmaWarpSpecializedILi8ELi2ELi4ENS5_IJNS4_1CILi2EEENSA_ILi1EEESC_EEEEENS5_IJNSA_ILi128EEENSA_ILi256EEENSA_ILi64EEEEEENS_6half_tENS5_IJlSC_lEEESJ_SK_NS4_8TiledMMAINS4_8MMA_AtomIJNS4_26SM100_MMA_F16BF16_2x1SM_SSISJ_SJ_fLi128ELi256ELNS4_4UMMA5MajorE0ELSP_0ELNSO_7ScaleInE0ELSQ_0EEEEEENS4_6LayoutINS5_IJSC_SC_SC_EEENS5_IJNSA_ILi0EEESV_SV_EEEEENS5_IJNS4_10UnderscoreESY_SY_EEEEENS4_18SM100_TMA_2SM_LOADENS4_14ComposedLayoutINS4_7SwizzleILi3ELi4ELi3EEENS4_18smem_ptr_flag_bitsILi16EEENST_INS5_IJNSA_ILi8EEESH_EEENS5_IJSH_SC_EEEEEEEvNS4_8identityES11_S1B_vS1C_EENS_8epilogue10collective18CollectiveEpilogueINS1E_23Sm100TmaWarpSpecializedILi4ELi2ELi32ELb1ELb0EEEJNS5_IJSH_SG_SH_EEENS5_IJNST_ISH_SC_EENST_INS5_IJNSA_ILi32EEESB_EEENS5_IJSC_SF_EEEEEEEESJ_SK_SJ_SK_NS1E_6fusion15FusionCallbacksIS1I_NS1Q_23LinCombPerRowBiasEltActINS1E_6thread4ReLuESJ_fSJ_SJ_fLi8ELNS_15FloatRoundStyleE2EEES1J_S1P_JEEENS4_5SM1004TMEM4LOAD26SM100_TMEM_LOAD_32dp32b32xENS4_13SM90_TMA_LOADENS12_INS13_ILi2ELi4ELi3EEES16_NST_INS5_IJS17_S1L_EEENS5_IJS1L_SC_EEEEEEENS4_39AutoVectorizingCopyWithAssumedAlignmentILi128EEENS4_14SM90_TMA_STOREES27_S29_S29_EEEvvEEEEvNT_6ParamsE) ;  /* 0xffffff5402407950 */ /* 0x000fea0003c3ffff */
        .weak           $__internal_1_$__cuda_sm10x_tcgen05_guardrail_trap_phase_invalid_during_alloc
        .type           $__internal_1_$__cuda_sm10x_tcgen05_guardrail_trap_phase_invalid_during_alloc,@function
        .size           $__internal_1_$__cuda_sm10x_tcgen05_guardrail_trap_phase_invalid_during_alloc,($__internal_2_$__cuda_sm10x_tcgen05_guardrail_trap_unallocated_columns_being_dealloced - $__internal_1_$__cuda_sm10x_tcgen05_guardrail_trap_phase_invalid_during_alloc)
$__internal_1_$__cuda_sm10x_tcgen05_guardrail_trap_phase_invalid_during_alloc:
[----:B------:R-:W-:Y:S05]  /*ab00*/  BPT.TRAP 0x1 ;  /* 0x000000040000795c */ /* 0x000fea0000300000 */
[----:B------:R-:W-:-:S04]  /*ab10*/  MOV R3, 0x0 ;  /* 0x0000000000037802 */ /* 0x000fc80000000f00 */
[----:B------:R-:W-:Y:S05]  /*ab20*/  RET.REL.NODEC R2 `(_ZN7cutlass13device_kernelINS_4gemm6kernel13GemmUniversalIN4cute5tupleIJiiiiEEENS1_10collective13CollectiveMmaINS1_35MainloopSm100TmaUmmaWarpSpecializedILi8ELi2ELi4ENS5_IJNS4_1CILi2EEENSA_ILi1EEESC_EEEEENS5_IJNSA_ILi128EEENSA_ILi256EEENSA_ILi64EEEEEENS_6half_tENS5_IJlSC_lEEESJ_SK_NS4_8TiledMMAINS4_8MMA_AtomIJNS4_26SM100_MMA_F16BF16_2x1SM_SSISJ_SJ_fLi128ELi256ELNS4_4UMMA5MajorE0ELSP_0ELNSO_7ScaleInE0ELSQ_0EEEEEENS4_6LayoutINS5_IJSC_SC_SC_EEENS5_IJNSA_ILi0EEESV_SV_EEEEENS5_IJNS4_10UnderscoreESY_SY_EEEEENS4_18SM100_TMA_2SM_LOADENS4_14ComposedLayoutINS4_7SwizzleILi3ELi4ELi3EEENS4_18smem_ptr_flag_bitsILi16EEENST_INS5_IJNSA_ILi8EEESH_EEENS5_IJSH_SC_EEEEEEEvNS4_8identityES11_S1B_vS1C_EENS_8epilogue10collective18CollectiveEpilogueINS1E_23Sm100TmaWarpSpecializedILi4ELi2ELi32ELb1ELb0EEEJNS5_IJSH_SG_SH_EEENS5_IJNST_ISH_SC_EENST_INS5_IJNSA_ILi32EEESB_EEENS5_IJSC_SF_EEEEEEEESJ_SK_SJ_SK_NS1E_6fusion15FusionCallbacksIS1I_NS1Q_23LinCombPerRowBiasEltActINS1E_6thread4ReLuESJ_fSJ_SJ_fLi8ELNS_15FloatRoundStyleE2EEES1J_S1P_JEEENS4_5SM1004TMEM4LOAD26SM100_TMEM_LOAD_32dp32b32xENS4_13SM90_TMA_LOADENS12_INS13_ILi2ELi4ELi3EEES16_NST_INS5_IJS17_S1L_EEENS5_IJS1L_SC_EEEEEEENS4_39AutoVectorizingCopyWithAssumedAlignmentILi128EEENS4_14SM90_TMA_STOREES27_S29_S29_EEEvvEEEEvNT_6ParamsE) ;  /* 0xffffff5402347950 */ /* 0x000fea0003c3ffff */
        .weak           $__internal_2_$__cuda_sm10x_tcgen05_guardrail_trap_unallocated_columns_being_dealloced
        .type           $__internal_2_$__cuda_sm10x_tcgen05_guardrail_trap_unallocated_columns_being_dealloced,@function
        .size           $__internal_2_$__cuda_sm10x_tcgen05_guardrail_trap_unallocated_columns_being_dealloced,(.L_x_211 - $__internal_2_$__cuda_sm10x_tcgen05_guardrail_trap_unallocated_columns_being_dealloced)
$__internal_2_$__cuda_sm10x_tcgen05_guardrail_trap_unallocated_columns_being_dealloced:
[----:B------:R-:W-:Y:S05]  /*ab30*/  BPT.TRAP 0x1 ;  /* 0x000000040000795c */ /* 0x000fea0000300000 */
[----:B------:R-:W-:-:S04]  /*ab40*/  HFMA2 R3, -RZ, RZ, 0, 0 ;  /* 0x00000000ff037431 */ /* 0x000fc800000001ff */
[----:B------:R-:W-:Y:S05]  /*ab50*/  RET.REL.NODEC R2 `(_ZN7cutlass13device_kernelINS_4gemm6kernel13GemmUniversalIN4cute5tupleIJiiiiEEENS1_10collective13CollectiveMmaINS1_35MainloopSm100TmaUmmaWarpSpecializedILi8ELi2ELi4ENS5_IJNS4_1CILi2EEENSA_ILi1EEESC_EEEEENS5_IJNSA_ILi128EEENSA_ILi256EEENSA_ILi64EEEEEENS_6half_tENS5_IJlSC_lEEESJ_SK_NS4_8TiledMMAINS4_8MMA_AtomIJNS4_26SM100_MMA_F16BF16_2x1SM_SSISJ_SJ_fLi128ELi256ELNS4_4UMMA5MajorE0ELSP_0ELNSO_7ScaleInE0ELSQ_0EEEEEENS4_6LayoutINS5_IJSC_SC_SC_EEENS5_IJNSA_ILi0EEESV_SV_EEEEENS5_IJNS4_10UnderscoreESY_SY_EEEEENS4_18SM100_TMA_2SM_LOADENS4_14ComposedLayoutINS4_7SwizzleILi3ELi4ELi3EEENS4_18smem_ptr_flag_bitsILi16EEENST_INS5_IJNSA_ILi8EEESH_EEENS5_IJSH_SC_EEEEEEEvNS4_8identityES11_S1B_vS1C_EENS_8epilogue10collective18CollectiveEpilogueINS1E_23Sm100TmaWarpSpecializedILi4ELi2ELi32ELb1ELb0EEEJNS5_IJSH_SG_SH_EEENS5_IJNST_ISH_SC_EENST_INS5_IJNSA_ILi32EEESB_EEENS5_IJSC_SF_EEEEEEEESJ_SK_SJ_SK_NS1E_6fusion15FusionCallbacksIS1I_NS1Q_23LinCombPerRowBiasEltActINS1E_6thread4ReLuESJ_fSJ_SJ_fLi8ELNS_15FloatRoundStyleE2EEES1J_S1P_JEEENS4_5SM1004TMEM4LOAD26SM100_TMEM_LOAD_32dp32b32xENS4_13SM90_TMA_LOADENS12_INS13_ILi2ELi4ELi3EEES16_NST_INS5_IJS17_S1L_EEENS5_IJS1L_SC_EEEEEEENS4_39AutoVectorizingCopyWithAssumedAlignmentILi128EEENS4_14SM90_TMA_STOREES27_S29_S29_EEEvvEEEEvNT_6ParamsE) ;  /* 0xffffff5402287950 */ /* 0x000fea0003c3ffff */
.L_x_210:
[----:B------:R-:W-:-:S00]  /*ab60*/  BRA `(.L_x_210) ;  /* 0xfffffffc00fc7947 */ /* 0x000fc0000383ffff */
[----:B------:R-:W-:-:S00]  /*ab70*/  NOP ;  /* 0x0000000000007918 */ /* 0x000fc00000000000 */
        /* <DEDUP_REMOVED lines=8> */
.L_x_211:


//--------------------- .nv.global.init           --------------------------
	.section	.nv.global.init,"aw",@progbits
.nv.global.init:
	.type		$str$27,@object
	.size		$str$27,($str$28 - $str$27)
$str$27:
        /*0000*/ 	.byte	0x28, 0x61, 0x64, 0x64, 0x72, 0x65, 0x73, 0x73, 0x20, 0x26, 0x20, 0x6d, 0x61, 0x73, 0x6b, 0x29
        /*0010*/ 	.byte	0x20, 0x3d, 0x3d, 0x20, 0x30, 0x00
	.type		$str$28,@object
	.size		$str$28,($str$26 - $str$28)
$str$28:
        /*0016*/ 	.byte	0x2f, 0x74, 0x6d, 0x70, 0x2f, 0x63, 0x75, 0x74, 0x6c, 0x61, 0x73, 0x73, 0x5f, 0x73, 0x77, 0x65
        /*0026*/ 	.byte	0x65, 0x70, 0x5f, 0x73, 0x72, 0x63, 0x2f, 0x69, 0x6e, 0x63, 0x6c, 0x75, 0x64, 0x65, 0x2f, 0x63
        /*0036*/ 	.byte	0x75, 0x74, 0x65, 0x2f, 0x70, 0x6f, 0x69, 0x6e, 0x74, 0x65, 0x72, 0x5f, 0x66, 0x6c, 0x61, 0x67
        /*0046*/ 	.byte	0x67, 0x65, 0x64, 0x2e, 0x68, 0x70, 0x70, 0x00
	.type		$str$26,@object
	.size		$str$26,($str$25 - $str$26)
$str$26:
        /*004e*/ 	.byte	0x2f, 0x74, 0x6d, 0x70, 0x2f, 0x63, 0x75, 0x74, 0x6c, 0x61, 0x73, 0x73, 0x5f, 0x73, 0x77, 0x65
        /*005e*/ 	.byte	0x65, 0x70, 0x5f, 0x73, 0x72, 0x63, 0x2f, 0x69, 0x6e, 0x63, 0x6c, 0x75, 0x64, 0x65, 0x2f, 0x63
        /*006e*/ 	.byte	0x75, 0x74, 0x65, 0x2f, 0x61, 0x74, 0x6f, 0x6d, 0x2f, 0x63, 0x6f, 0x70, 0x79, 0x5f, 0x74, 0x72
        /*007e*/ 	.byte	0x61, 0x69, 0x74, 0x73, 0x5f, 0x73, 0x6d, 0x31, 0x30, 0x30, 0x2e, 0x68, 0x70, 0x70, 0x00
	.type		$str$25,@object
	.size		$str$25,(__unnamed_1 - $str$25)
$str$25:
        /*008d*/ 	.byte	0x28, 0x28, 0x75, 0x69, 0x6e, 0x74, 0x33, 0x32, 0x5f, 0x74, 0x28, 0x74, 0x68, 0x72, 0x65, 0x61
        /*009d*/ 	.byte	0x64, 0x49, 0x64, 0x78, 0x2e, 0x78, 0x29, 0x20, 0x2f, 0x20, 0x33, 0x32, 0x29, 0x20, 0x25, 0x20
        /*00ad*/ 	.byte	0x34, 0x29, 0x20, 0x3d, 0x3d, 0x20, 0x28, 0x28, 0x28, 0x74, 0x6d, 0x65, 0x6d, 0x5f, 0x61, 0x64
        /*00bd*/ 	.byte	0x64, 0x72, 0x20, 0x3e, 0x3e, 0x20, 0x31, 0x36, 0x29, 0x20, 0x2f, 0x20, 0x33, 0x32, 0x29, 0x20
        /*00cd*/ 	.byte	0x25, 0x20, 0x34, 0x29, 0x00
	.type		__unnamed_1,@object
	.size		__unnamed_1,(__unnamed_2 - __unnamed_1)
__unnamed_1:
        /*00d2*/ 	.byte	0x61, 0x75, 0x74, 0x6f, 0x20, 0x63, 0x75, 0x74, 0x65, 0x3a, 0x3a, 0x61, 0x73, 0x5f, 0x70, 0x6f
        /* <DEDUP_REMOVED lines=24> */
        /*0262*/ 	.byte	0x39, 0x36, 0x3e, 0x3e, 0x3e, 0x3e, 0x5d, 0x00
	.type		__unnamed_2,@object
	.size		__unnamed_2,(.L_2 - __unnamed_2)
__unnamed_2:
        /* <DEDUP_REMOVED lines=42> */
        /*050a*/ 	.byte	0x3e, 0x3e, 0x5d, 0x00
.L_2:


//--------------------- .nv.shared._ZN7cutlass13device_kernelINS_4gemm6kernel13GemmUniversalIN4cute5tupleIJiiiiEEENS1_10collective13CollectiveMmaINS1_35MainloopSm100TmaUmmaWarpSpecializedILi8ELi2ELi4ENS5_IJNS4_1CILi2EEENSA_ILi1EEESC_EEEEENS5_IJNSA_ILi128EEENSA_ILi256EEENSA_ILi64EEEEEENS_6half_tENS5_IJlSC_lEEESJ_SK_NS4_8TiledMMAINS4_8MMA_AtomIJNS4_26SM100_MMA_F16BF16_2x1SM_SSISJ_SJ_fLi128ELi256ELNS4_4UMMA5MajorE0ELSP_0ELNSO_7ScaleInE0ELSQ_0EEEEEENS4_6LayoutINS5_IJSC_SC_SC_EEENS5_IJNSA_ILi0EEESV_SV_EEEEENS5_IJNS4_10UnderscoreESY_SY_EEEEENS4_18SM100_TMA_2SM_LOADENS4_14ComposedLayoutINS4_7SwizzleILi3ELi4ELi3EEENS4_18smem_ptr_flag_bitsILi16EEENST_INS5_IJNSA_ILi8EEESH_EEENS5_IJSH_SC_EEEEEEEvNS4_8identityES11_S1B_vS1C_EENS_8epilogue10collective18CollectiveEpilogueINS1E_23Sm100TmaWarpSpecializedILi4ELi2ELi32ELb1ELb0EEEJNS5_IJSH_SG_SH_EEENS5_IJNST_ISH_SC_EENST_INS5_IJNSA_ILi32EEESB_EEENS5_IJSC_SF_EEEEEEEESJ_SK_SJ_SK_NS1E_6fusion15FusionCallbacksIS1I_NS1Q_23LinCombPerRowBiasEltActINS1E_6thread4ReLuESJ_fSJ_SJ_fLi8ELNS_15FloatRoundStyleE2EEES1J_S1P_JEEENS4_5SM1004TMEM4LOAD26SM100_TMEM_LOAD_32dp32b32xENS4_13SM90_TMA_LOADENS12_INS13_ILi2ELi4ELi3EEES16_NST_INS5_IJS17_S1L_EEENS5_IJS1L_SC_EEEEEEENS4_39AutoVectorizingCopyWithAssumedAlignmentILi128EEENS4_14SM90_TMA_STOREES27_S29_S29_EEEvvEEEEvNT_6ParamsE --------------------------
	.section	.nv.shared._ZN7cutlass13device_kernelINS_4gemm6kernel13GemmUniversalIN4cute5tupleIJiiiiEEENS1_10collective13CollectiveMmaINS1_35MainloopSm100TmaUmmaWarpSpecializedILi8ELi2ELi4ENS5_IJNS4_1CILi2EEENSA_ILi1EEESC_EEEEENS5_IJNSA_ILi128EEENSA_ILi256EEENSA_ILi64EEEEEENS_6half_tENS5_IJlSC_lEEESJ_SK_NS4_8TiledMMAINS4_8MMA_AtomIJNS4_26SM100_MMA_F16BF16_2x1SM_SSISJ_SJ_fLi128ELi256ELNS4_4UMMA5MajorE0ELSP_0ELNSO_7ScaleInE0ELSQ_0EEEEEENS4_6LayoutINS5_IJSC_SC_SC_EEENS5_IJNSA_ILi0EEESV_SV_EEEEENS5_IJNS4_10UnderscoreESY_SY_EEEEENS4_18SM100_TMA_2SM_LOADENS4_14ComposedLayoutINS4_7SwizzleILi3ELi4ELi3EEENS4_18smem_ptr_flag_bitsILi16EEENST_INS5_IJNSA_ILi8EEESH_EEENS5_IJSH_SC_EEEEEEEvNS4_8identityES11_S1B_vS1C_EENS_8epilogue10collective18CollectiveEpilogueINS1E_23Sm100TmaWarpSpecializedILi4ELi2ELi32ELb1ELb0EEEJNS5_IJSH_SG_SH_EEENS5_IJNST_ISH_SC_EENST_INS5_IJNSA_ILi32EEESB_EEENS5_IJSC_SF_EEEEEEEESJ_SK_SJ_SK_NS1E_6fusion15FusionCallbacksIS1I_NS1Q_23LinCombPerRowBiasEltActINS1E_6thread4ReLuESJ_fSJ_SJ_fLi8ELNS_15FloatRoundStyleE2EEES1J_S1P_JEEENS4_5SM1004TMEM4LOAD26SM100_TMEM_LOAD_32dp32b32xENS4_13SM90_TMA_LOADENS12_INS13_ILi2ELi4ELi3EEES16_NST_INS5_IJS17_S1L_EEENS5_IJS1L_SC_EEEEEEENS4_39AutoVectorizingCopyWithAssumedAlignmentILi128EEENS4_14SM90_TMA_STOREES27_S29_S29_EEEvvEEEEvNT_6ParamsE,"aw",@nobits
	.sectionflags	@""
	.align	16
	.zero		1024


//--------------------- .nv.shared.reserved.0     --------------------------
	.section	.nv.shared.reserved.0,"aw",@nobits
	.weak		__nv_reservedSMEM_offset_0_alias
	.size		__nv_reservedSMEM_offset_0_alias, 0, 64
	.other		__nv_reservedSMEM_offset_0_alias,@"STO_CUDA_RESERVED_SHARED STV_DEFAULT"
__nv_reservedSMEM_offset_0_alias:
	.zero		0
.nv.shared.reserved.0:
	.zero		64
	.weak		__nv_reservedSMEM_tcgen05_partition
	.type		__nv_reservedSMEM_tcgen05_partition,@object
	.size		__nv_reservedSMEM_tcgen05_partition,(.L_0 - __nv_reservedSMEM_tcgen05_partition)
__nv_reservedSMEM_tcgen05_partition:
	.zero		32
.L_0:


//--------------------- .nv.global                --------------------------
	.section	.nv.global,"aw",@nobits
.nv.global:
	.type		_ZN39_INTERNAL_0903ec70_4_k_cu_d038c209_29544cute1_E,@object
	.size		_ZN39_INTERNAL_0903ec70_4_k_cu_d038c209_29544cute1_E,(_ZN39_INTERNAL_0903ec70_4_k_cu_d038c209_29544cuda3std3__45__cpo6cbeginE - _ZN39_INTERNAL_0903ec70_4_k_cu_d038c209_29544cute1_E)
_ZN39_INTERNAL_0903ec70_4_k_cu_d038c209_29544cute1_E:
	.zero		1
	.type		_ZN39_INTERNAL_0903ec70_4_k_cu_d038c209_29544cuda3std3__45__cpo6cbeginE,@object
	.size		_ZN39_INTERNAL_0903ec70_4_k_cu_d038c209_29544cuda3std3__45__cpo6cbeginE,(_ZN39_INTERNAL_0903ec70_4_k_cu_d038c209_29544cuda3std3__48in_placeE - _ZN39_INTERNAL_0903ec70_4_k_cu_d038c209_29544cuda3std3__45__cpo6cbeginE)
_ZN39_INTERNAL_0903ec70_4_k_cu_d038c209_29544cuda3std3__45__cpo6cbeginE:
	.zero		1
	.type		_ZN39_INTERNAL_0903ec70_4_k_cu_d038c209_29544cuda3std3__48in_placeE,@object
	.size		_ZN39_INTERNAL_0903ec70_4_k_cu_d038c209_29544cuda3std3__48in_placeE,(_ZN39_INTERNAL_0903ec70_4_k_cu_d038c209_29544cuda3std6ranges3__45__cpo9iter_moveE - _ZN39_INTERNAL_0903ec70_4_k_cu_d038c209_29544cuda3std3__48in_placeE)
_ZN39_INTERNAL_0903ec70_4_k_cu_d038c209_29544cuda3std3__48in_placeE:
	.zero		1
	.type		_ZN39_INTERNAL_0903ec70_4_k_cu_d038c209_29544cuda3std6ranges3__45__cpo9iter_moveE,@object
	.size		_ZN39_INTERNAL_0903ec70_4_k_cu_d038c209_29544cuda3std6ranges3__45__cpo9iter_moveE,(_ZN39_INTERNAL_0903ec70_4_k_cu_d038c209_29544cuda3std3__45__cpo5beginE - _ZN39_INTERNAL_0903ec70_4_k_cu_d038c209_29544cuda3std6ranges3__45__cpo9iter_moveE)
_ZN39_INTERNAL_0903ec70_4_k_cu_d038c209_29544cuda3std6ranges3__45__cpo9iter_moveE:
	.zero		1
	.type		_ZN39_INTERNAL_0903ec70_4_k_cu_d038c209_29544cuda3std3__45__cpo5beginE,@object
	.size		_ZN39_INTERNAL_0903ec70_4_k_cu_d038c209_29544cuda3std3__45__cpo5beginE,(_ZN39_INTERNAL_0903ec70_4_k_cu_d038c209_29544cuda3std3__441_GLOBAL__N__0903ec70_4_k_cu_d038c209_29546ignoreE - _ZN39_INTERNAL_0903ec70_4_k_cu_d038c209_29544cuda3std3__45__cpo5beginE)
_ZN39_INTERNAL_0903ec70_4_k_cu_d038c209_29544cuda3std3__45__cpo5beginE:
	.zero		1
	.type		_ZN39_INTERNAL_0903ec70_4_k_cu_d038c209_29544cuda3std3__441_GLOBAL__N__0903ec70_4_k_cu_d038c209_29546ignoreE,@object
	.size		_ZN39_INTERNAL_0903ec70_4_k_cu_d038c209_29544cuda3std3__441_GLOBAL__N__0903ec70_4_k_cu_d038c209_29546ignoreE,(_ZN39_INTERNAL_0903ec70_4_k_cu_d038c209_29544cute7productE - _ZN39_INTERNAL_0903ec70_4_k_cu_d038c209_29544cuda3std3__441_GLOBAL__N__0903ec70_4_k_cu_d038c209_29546ignoreE)
_ZN39_INTERNAL_0903ec70_4_k_cu_d038c209_29544cuda3std3__441_GLOBAL__N__0903ec70_4_k_cu_d038c209_29546ignoreE:
	.zero		1
	.type		_ZN39_INTERNAL_0903ec70_4_k_cu_d038c209_29544cute7productE,@object
	.size		_ZN39_INTERNAL_0903ec70_4_k_cu_d038c209_29544cute7productE,(_ZN39_INTERNAL_0903ec70_4_k_cu_d038c209_29544cuda3std3__45__cpo3endE - _ZN39_INTERNAL_0903ec70_4_k_cu_d038c209_29544cute7productE)
_ZN39_INTERNAL_0903ec70_4_k_cu_d038c209_29544cute7productE:
	.zero		1
	.type		_ZN39_INTERNAL_0903ec70_4_k_cu_d038c209_29544cuda3std3__45__cpo3endE,@object
	.size		_ZN39_INTERNAL_0903ec70_4_k_cu_d038c209_29544cuda3std3__45__cpo3endE,(_ZN39_INTERNAL_0903ec70_4_k_cu_d038c209_29544cuda3std3__419piecewise_constructE - _ZN39_INTERNAL_0903ec70_4_k_cu_d038c209_29544cuda3std3__45__cpo3endE)
_ZN39_INTERNAL_0903ec70_4_k_cu_d038c209_29544cuda3std3__45__cpo3endE:
	.zero		1
	.type		_ZN39_INTERNAL_0903ec70_4_k_cu_d038c209_29544cuda3std3__419piecewise_constructE,@object
	.size		_ZN39_INTERNAL_0903ec70_4_k_cu_d038c209_29544cuda3std3__419piecewise_constructE,(_ZN39_INTERNAL_0903ec70_4_k_cu_d038c209_29544cuda3std3__45__cpo4cendE - _ZN39_INTERNAL_0903ec70_4_k_cu_d038c209_29544cuda3std3__419piecewise_constructE)
_ZN39_INTERNAL_0903ec70_4_k_cu_d038c209_29544cuda3std3__419piecewise_constructE:
	.zero		1
	.type		_ZN39_INTERNAL_0903ec70_4_k_cu_d038c209_29544cuda3std3__45__cpo4cendE,@object
	.size		_ZN39_INTERNAL_0903ec70_4_k_cu_d038c209_29544cuda3std3__45__cpo4cendE,(_ZN39_INTERNAL_0903ec70_4_k_cu_d038c209_29544cuda3std6ranges3__45__cpo4swapE - _ZN39_INTERNAL_0903ec70_4_k_cu_d038c209_29544cuda3std3__45__cpo4cendE)
_ZN39_INTERNAL_0903ec70_4_k_cu_d038c209_29544cuda3std3__45__cpo4cendE:
	.zero		1
	.type		_ZN39_INTERNAL_0903ec70_4_k_cu_d038c209_29544cuda3std6ranges3__45__cpo4swapE,@object
	.size		_ZN39_INTERNAL_0903ec70_4_k_cu_d038c209_29544cuda3std6ranges3__45__cpo4swapE,(.L_10 - _ZN39_INTERNAL_0903ec70_4_k_cu_d038c209_29544cuda3std6ranges3__45__cpo4swapE)
_ZN39_INTERNAL_0903ec70_4_k_cu_d038c209_29544cuda3std6ranges3__45__cpo4swapE:
	.zero		1
.L_10:


//--------------------- .nv.constant0._ZN7cutlass13device_kernelINS_4gemm6kernel13GemmUniversalIN4cute5tupleIJiiiiEEENS1_10collective13CollectiveMmaINS1_35MainloopSm100TmaUmmaWarpSpecializedILi8ELi2ELi4ENS5_IJNS4_1CILi2EEENSA_ILi1EEESC_EEEEENS5_IJNSA_ILi128EEENSA_ILi256EEENSA_ILi64EEEEEENS_6half_tENS5_IJlSC_lEEESJ_SK_NS4_8TiledMMAINS4_8MMA_AtomIJNS4_26SM100_MMA_F16BF16_2x1SM_SSISJ_SJ_fLi128ELi256ELNS4_4UMMA5MajorE0ELSP_0ELNSO_7ScaleInE0ELSQ_0EEEEEENS4_6LayoutINS5_IJSC_SC_SC_EEENS5_IJNSA_ILi0EEESV_SV_EEEEENS5_IJNS4_10UnderscoreESY_SY_EEEEENS4_18SM100_TMA_2SM_LOADENS4_14ComposedLayoutINS4_7SwizzleILi3ELi4ELi3EEENS4_18smem_ptr_flag_bitsILi16EEENST_INS5_IJNSA_ILi8EEESH_EEENS5_IJSH_SC_EEEEEEEvNS4_8identityES11_S1B_vS1C_EENS_8epilogue10collective18CollectiveEpilogueINS1E_23Sm100TmaWarpSpecializedILi4ELi2ELi32ELb1ELb0EEEJNS5_IJSH_SG_SH_EEENS5_IJNST_ISH_SC_EENST_INS5_IJNSA_ILi32EEESB_EEENS5_IJSC_SF_EEEEEEEESJ_SK_SJ_SK_NS1E_6fusion15FusionCallbacksIS1I_NS1Q_23LinCombPerRowBiasEltActINS1E_6thread4ReLuESJ_fSJ_SJ_fLi8ELNS_15FloatRoundStyleE2EEES1J_S1P_JEEENS4_5SM1004TMEM4LOAD26SM100_TMEM_LOAD_32dp32b32xENS4_13SM90_TMA_LOADENS12_INS13_ILi2ELi4ELi3EEES16_NST_INS5_IJS17_S1L_EEENS5_IJS1L_SC_EEEEEEENS4_39AutoVectorizingCopyWithAssumedAlignmentILi128EEENS4_14SM90_TMA_STOREES27_S29_S29_EEEvvEEEEvNT_6ParamsE --------------------------
	.section	.nv.constant0._ZN7cutlass13device_kernelINS_4gemm6kernel13GemmUniversalIN4cute5tupleIJiiiiEEENS1_10collective13CollectiveMmaINS1_35MainloopSm100TmaUmmaWarpSpecializedILi8ELi2ELi4ENS5_IJNS4_1CILi2EEENSA_ILi1EEESC_EEEEENS5_IJNSA_ILi128EEENSA_ILi256EEENSA_ILi64EEEEEENS_6half_tENS5_IJlSC_lEEESJ_SK_NS4_8TiledMMAINS4_8MMA_AtomIJNS4_26SM100_MMA_F16BF16_2x1SM_SSISJ_SJ_fLi128ELi256ELNS4_4UMMA5MajorE0ELSP_0ELNSO_7ScaleInE0ELSQ_0EEEEEENS4_6LayoutINS5_IJSC_SC_SC_EEENS5_IJNSA_ILi0EEESV_SV_EEEEENS5_IJNS4_10UnderscoreESY_SY_EEEEENS4_18SM100_TMA_2SM_LOADENS4_14ComposedLayoutINS4_7SwizzleILi3ELi4ELi3EEENS4_18smem_ptr_flag_bitsILi16EEENST_INS5_IJNSA_ILi8EEESH_EEENS5_IJSH_SC_EEEEEEEvNS4_8identityES11_S1B_vS1C_EENS_8epilogue10collective18CollectiveEpilogueINS1E_23Sm100TmaWarpSpecializedILi4ELi2ELi32ELb1ELb0EEEJNS5_IJSH_SG_SH_EEENS5_IJNST_ISH_SC_EENST_INS5_IJNSA_ILi32EEESB_EEENS5_IJSC_SF_EEEEEEEESJ_SK_SJ_SK_NS1E_6fusion15FusionCallbacksIS1I_NS1Q_23LinCombPerRowBiasEltActINS1E_6thread4ReLuESJ_fSJ_SJ_fLi8ELNS_15FloatRoundStyleE2EEES1J_S1P_JEEENS4_5SM1004TMEM4LOAD26SM100_TMEM_LOAD_32dp32b32xENS4_13SM90_TMA_LOADENS12_INS13_ILi2ELi4ELi3EEES16_NST_INS5_IJS17_S1L_EEENS5_IJS1L_SC_EEEEEEENS4_39AutoVectorizingCopyWithAssumedAlignmentILi128EEENS4_14SM90_TMA_STOREES27_S29_S29_EEEvvEEEEvNT_6ParamsE,"a",@progbits
	.sectionflags	@""
	.align	4
.nv.constant0._ZN7cutlass13device_kernelINS_4gemm6kernel13GemmUniversalIN4cute5tupleIJiiiiEEENS1_10collective13CollectiveMmaINS1_35MainloopSm100TmaUmmaWarpSpecializedILi8ELi2ELi4ENS5_IJNS4_1CILi2EEENSA_ILi1EEESC_EEEEENS5_IJNSA_ILi128EEENSA_ILi256EEENSA_ILi64EEEEEENS_6half_tENS5_IJlSC_lEEESJ_SK_NS4_8TiledMMAINS4_8MMA_AtomIJNS4_26SM100_MMA_F16BF16_2x1SM_SSISJ_SJ_fLi128ELi256ELNS4_4UMMA5MajorE0ELSP_0ELNSO_7ScaleInE0ELSQ_0EEEEEENS4_6LayoutINS5_IJSC_SC_SC_EEENS5_IJNSA_ILi0EEESV_SV_EEEEENS5_IJNS4_10UnderscoreESY_SY_EEEEENS4_18SM100_TMA_2SM_LOADENS4_14ComposedLayoutINS4_7SwizzleILi3ELi4ELi3EEENS4_18smem_ptr_flag_bitsILi16EEENST_INS5_IJNSA_ILi8EEESH_EEENS5_IJSH_SC_EEEEEEEvNS4_8identityES11_S1B_vS1C_EENS_8epilogue10collective18CollectiveEpilogueINS1E_23Sm100TmaWarpSpecializedILi4ELi2ELi32ELb1ELb0EEEJNS5_IJSH_SG_SH_EEENS5_IJNST_ISH_SC_EENST_INS5_IJNSA_ILi32EEESB_EEENS5_IJSC_SF_EEEEEEEESJ_SK_SJ_SK_NS1E_6fusion15FusionCallbacksIS1I_NS1Q_23LinCombPerRowBiasEltActINS1E_6thread4ReLuESJ_fSJ_SJ_fLi8ELNS_15FloatRoundStyleE2EEES1J_S1P_JEEENS4_5SM1004TMEM4LOAD26SM100_TMEM_LOAD_32dp32b32xENS4_13SM90_TMA_LOADENS12_INS13_ILi2ELi4ELi3EEES16_NST_INS5_IJS17_S1L_EEENS5_IJS1L_SC_EEEEEEENS4_39AutoVectorizingCopyWithAssumedAlignmentILi128EEENS4_14SM90_TMA_STOREES27_S29_S29_EEEvvEEEEvNT_6ParamsE:
	.zero		2944


//--------------------- SYMBOLS --------------------------

	.type		.nv.reservedSmem.offset0,@object
	.size		.nv.reservedSmem.offset0,0x4
	.type		.nv.reservedSmem.cap,@object
	.size		.nv.reservedSmem.cap,0x4
	.type		__assertfail,@function
